//
// Generated by NVIDIA NVVM Compiler
//
// Compiler Build ID: CL-36424714
// Cuda compilation tools, release 13.0, V13.0.88
// Based on NVVM 20.0.0
//

.version 9.0
.target sm_100
.address_size 64

	// .globl	density_kernel

.visible .entry density_kernel(
	.param .u64 .ptr .align 1 density_kernel_param_0,
	.param .u64 .ptr .align 1 density_kernel_param_1,
	.param .u64 .ptr .align 1 density_kernel_param_2,
	.param .u64 .ptr .align 1 density_kernel_param_3,
	.param .u64 .ptr .align 1 density_kernel_param_4,
	.param .u64 .ptr .align 1 density_kernel_param_5,
	.param .u32 density_kernel_param_6,
	.param .u32 density_kernel_param_7,
	.param .u32 density_kernel_param_8,
	.param .u32 density_kernel_param_9,
	.param .f32 density_kernel_param_10,
	.param .u32 density_kernel_param_11
)
{
	.reg .pred 	%p<50>;
	.reg .b32 	%r<66>;
	.reg .b32 	%f<195>;
	.reg .b64 	%rd<42>;

	ld.param.u64 	%rd10, [density_kernel_param_0];
	ld.param.u64 	%rd6, [density_kernel_param_1];
	ld.param.u64 	%rd7, [density_kernel_param_2];
	ld.param.u64 	%rd8, [density_kernel_param_3];
	ld.param.u64 	%rd9, [density_kernel_param_4];
	ld.param.u64 	%rd11, [density_kernel_param_5];
	ld.param.u32 	%r33, [density_kernel_param_6];
	ld.param.u32 	%r34, [density_kernel_param_7];
	ld.param.u32 	%r35, [density_kernel_param_8];
	ld.param.u32 	%r36, [density_kernel_param_9];
	ld.param.f32 	%f59, [density_kernel_param_10];
	ld.param.u32 	%r37, [density_kernel_param_11];
	cvta.to.global.u64 	%rd1, %rd11;
	cvta.to.global.u64 	%rd2, %rd9;
	cvta.to.global.u64 	%rd3, %rd10;
	mov.u32 	%r38, %ctaid.x;
	mov.u32 	%r39, %ntid.x;
	mov.u32 	%r40, %tid.x;
	mad.lo.s32 	%r1, %r38, %r39, %r40;
	setp.ge.s32 	%p1, %r1, %r33;
	@%p1 bra 	$L__BB0_37;
	cvta.to.global.u64 	%rd12, %rd6;
	mul.wide.s32 	%rd13, %r1, 12;
	add.s64 	%rd14, %rd3, %rd13;
	ld.global.f32 	%f1, [%rd14];
	ld.global.f32 	%f2, [%rd14+4];
	ld.global.f32 	%f3, [%rd14+8];
	mul.wide.s32 	%rd15, %r1, 4;
	add.s64 	%rd16, %rd12, %rd15;
	ld.global.u32 	%r2, [%rd16];
	setp.lt.u32 	%p2, %r2, %r37;
	@%p2 bra 	$L__BB0_3;
	add.s64 	%rd18, %rd2, %rd15;
	mov.b32 	%r41, 0;
	st.global.u32 	[%rd18], %r41;
	add.s64 	%rd19, %rd1, %rd15;
	st.global.u32 	[%rd19], %r41;
	bra.uni 	$L__BB0_37;
$L__BB0_3:
	div.s32 	%r43, %r2, %r34;
	mul.lo.s32 	%r44, %r43, %r34;
	sub.s32 	%r3, %r2, %r44;
	rem.s32 	%r4, %r43, %r35;
	mul.lo.s32 	%r45, %r35, %r34;
	div.s32 	%r5, %r2, %r45;
	cvta.to.global.u64 	%rd4, %rd7;
	cvta.to.global.u64 	%rd5, %rd8;
	mov.f32 	%f170, 0f00000000;
	mov.b32 	%r59, -1;
	mov.f32 	%f169, %f170;
$L__BB0_4:
	add.s32 	%r7, %r59, %r3;
	setp.lt.s32 	%p3, %r7, 0;
	setp.ge.s32 	%p4, %r7, %r34;
	or.pred  	%p5, %p3, %p4;
	@%p5 bra 	$L__BB0_35;
	mov.b32 	%r60, -1;
$L__BB0_6:
	add.s32 	%r9, %r60, %r4;
	setp.lt.s32 	%p6, %r9, 0;
	setp.ge.s32 	%p7, %r9, %r35;
	or.pred  	%p8, %p6, %p7;
	@%p8 bra 	$L__BB0_34;
	mov.b32 	%r61, -1;
$L__BB0_8:
	add.s32 	%r11, %r61, %r5;
	setp.lt.s32 	%p9, %r11, 0;
	setp.ge.s32 	%p10, %r11, %r36;
	or.pred  	%p11, %p9, %p10;
	@%p11 bra 	$L__BB0_33;
	mad.lo.s32 	%r48, %r11, %r35, %r9;
	mad.lo.s32 	%r12, %r48, %r34, %r7;
	setp.lt.s32 	%p12, %r12, 0;
	setp.ge.s32 	%p13, %r12, %r37;
	or.pred  	%p14, %p12, %p13;
	@%p14 bra 	$L__BB0_33;
	mul.wide.u32 	%rd20, %r12, 4;
	add.s64 	%rd21, %rd4, %rd20;
	ld.global.u32 	%r49, [%rd21];
	add.s64 	%rd22, %rd5, %rd20;
	ld.global.u32 	%r14, [%rd22];
	setp.eq.s32 	%p15, %r14, 0;
	setp.le.u32 	%p16, %r33, %r49;
	or.pred  	%p17, %p15, %p16;
	@%p17 bra 	$L__BB0_33;
	add.s32 	%r15, %r14, %r49;
	setp.gt.u32 	%p18, %r15, %r33;
	sub.s32 	%r50, %r33, %r49;
	selp.b32 	%r16, %r50, %r14, %p18;
	setp.eq.s32 	%p19, %r16, 0;
	@%p19 bra 	$L__BB0_33;
	min.u32 	%r52, %r33, %r15;
	sub.s32 	%r53, %r49, %r52;
	setp.gt.u32 	%p20, %r53, -4;
	mov.b32 	%r65, 0;
	@%p20 bra 	$L__BB0_23;
	and.b32  	%r65, %r16, -4;
	neg.s32 	%r63, %r65;
	add.s32 	%r62, %r49, 3;
$L__BB0_14:
	.pragma "nounroll";
	add.s32 	%r22, %r62, -2;
	add.s32 	%r54, %r62, -3;
	mul.wide.u32 	%rd23, %r54, 12;
	add.s64 	%rd24, %rd3, %rd23;
	ld.global.f32 	%f62, [%rd24];
	ld.global.f32 	%f63, [%rd24+4];
	ld.global.f32 	%f64, [%rd24+8];
	sub.f32 	%f65, %f1, %f62;
	sub.f32 	%f66, %f2, %f63;
	sub.f32 	%f67, %f3, %f64;
	mul.f32 	%f68, %f66, %f66;
	fma.rn.f32 	%f69, %f65, %f65, %f68;
	fma.rn.f32 	%f70, %f67, %f67, %f69;
	sqrt.rn.f32 	%f12, %f70;
	setp.geu.f32 	%p21, %f12, %f59;
	setp.leu.f32 	%p22, %f12, 0f00000000;
	or.pred  	%p23, %p21, %p22;
	@%p23 bra 	$L__BB0_16;
	div.rn.f32 	%f71, %f12, %f59;
	mov.f32 	%f72, 0f3F800000;
	sub.f32 	%f73, %f72, %f71;
	mul.f32 	%f74, %f73, %f73;
	fma.rn.f32 	%f169, %f74, 0f40000000, %f169;
	mul.f32 	%f75, %f73, %f74;
	fma.rn.f32 	%f170, %f75, 0f40000000, %f170;
$L__BB0_16:
	mul.wide.u32 	%rd25, %r22, 12;
	add.s64 	%rd26, %rd3, %rd25;
	ld.global.f32 	%f76, [%rd26];
	ld.global.f32 	%f77, [%rd26+4];
	ld.global.f32 	%f78, [%rd26+8];
	sub.f32 	%f79, %f1, %f76;
	sub.f32 	%f80, %f2, %f77;
	sub.f32 	%f81, %f3, %f78;
	mul.f32 	%f82, %f80, %f80;
	fma.rn.f32 	%f83, %f79, %f79, %f82;
	fma.rn.f32 	%f84, %f81, %f81, %f83;
	sqrt.rn.f32 	%f17, %f84;
	setp.geu.f32 	%p24, %f17, %f59;
	setp.leu.f32 	%p25, %f17, 0f00000000;
	or.pred  	%p26, %p24, %p25;
	@%p26 bra 	$L__BB0_18;
	div.rn.f32 	%f85, %f17, %f59;
	mov.f32 	%f86, 0f3F800000;
	sub.f32 	%f87, %f86, %f85;
	mul.f32 	%f88, %f87, %f87;
	fma.rn.f32 	%f169, %f88, 0f40000000, %f169;
	mul.f32 	%f89, %f87, %f88;
	fma.rn.f32 	%f170, %f89, 0f40000000, %f170;
$L__BB0_18:
	add.s32 	%r55, %r22, 1;
	mul.wide.u32 	%rd27, %r55, 12;
	add.s64 	%rd28, %rd3, %rd27;
	ld.global.f32 	%f90, [%rd28];
	ld.global.f32 	%f91, [%rd28+4];
	ld.global.f32 	%f92, [%rd28+8];
	sub.f32 	%f93, %f1, %f90;
	sub.f32 	%f94, %f2, %f91;
	sub.f32 	%f95, %f3, %f92;
	mul.f32 	%f96, %f94, %f94;
	fma.rn.f32 	%f97, %f93, %f93, %f96;
	fma.rn.f32 	%f98, %f95, %f95, %f97;
	sqrt.rn.f32 	%f22, %f98;
	setp.geu.f32 	%p27, %f22, %f59;
	setp.leu.f32 	%p28, %f22, 0f00000000;
	or.pred  	%p29, %p27, %p28;
	@%p29 bra 	$L__BB0_20;
	div.rn.f32 	%f99, %f22, %f59;
	mov.f32 	%f100, 0f3F800000;
	sub.f32 	%f101, %f100, %f99;
	mul.f32 	%f102, %f101, %f101;
	fma.rn.f32 	%f169, %f102, 0f40000000, %f169;
	mul.f32 	%f103, %f101, %f102;
	fma.rn.f32 	%f170, %f103, 0f40000000, %f170;
$L__BB0_20:
	mul.wide.u32 	%rd29, %r62, 12;
	add.s64 	%rd30, %rd3, %rd29;
	ld.global.f32 	%f104, [%rd30];
	ld.global.f32 	%f105, [%rd30+4];
	ld.global.f32 	%f106, [%rd30+8];
	sub.f32 	%f107, %f1, %f104;
	sub.f32 	%f108, %f2, %f105;
	sub.f32 	%f109, %f3, %f106;
	mul.f32 	%f110, %f108, %f108;
	fma.rn.f32 	%f111, %f107, %f107, %f110;
	fma.rn.f32 	%f112, %f109, %f109, %f111;
	sqrt.rn.f32 	%f27, %f112;
	setp.geu.f32 	%p30, %f27, %f59;
	setp.leu.f32 	%p31, %f27, 0f00000000;
	or.pred  	%p32, %p30, %p31;
	@%p32 bra 	$L__BB0_22;
	div.rn.f32 	%f113, %f27, %f59;
	mov.f32 	%f114, 0f3F800000;
	sub.f32 	%f115, %f114, %f113;
	mul.f32 	%f116, %f115, %f115;
	fma.rn.f32 	%f169, %f116, 0f40000000, %f169;
	mul.f32 	%f117, %f115, %f116;
	fma.rn.f32 	%f170, %f117, 0f40000000, %f170;
$L__BB0_22:
	add.s32 	%r63, %r63, 4;
	add.s32 	%r62, %r62, 4;
	setp.ne.s32 	%p33, %r63, 0;
	@%p33 bra 	$L__BB0_14;
$L__BB0_23:
	and.b32  	%r26, %r16, 3;
	setp.eq.s32 	%p34, %r26, 0;
	@%p34 bra 	$L__BB0_33;
	setp.eq.s32 	%p35, %r26, 1;
	@%p35 bra 	$L__BB0_30;
	add.s32 	%r27, %r65, %r49;
	mul.wide.u32 	%rd31, %r27, 12;
	add.s64 	%rd32, %rd3, %rd31;
	ld.global.f32 	%f119, [%rd32];
	ld.global.f32 	%f120, [%rd32+4];
	ld.global.f32 	%f121, [%rd32+8];
	sub.f32 	%f122, %f1, %f119;
	sub.f32 	%f123, %f2, %f120;
	sub.f32 	%f124, %f3, %f121;
	mul.f32 	%f125, %f123, %f123;
	fma.rn.f32 	%f126, %f122, %f122, %f125;
	fma.rn.f32 	%f127, %f124, %f124, %f126;
	sqrt.rn.f32 	%f36, %f127;
	setp.geu.f32 	%p36, %f36, %f59;
	setp.leu.f32 	%p37, %f36, 0f00000000;
	or.pred  	%p38, %p36, %p37;
	@%p38 bra 	$L__BB0_27;
	div.rn.f32 	%f128, %f36, %f59;
	mov.f32 	%f129, 0f3F800000;
	sub.f32 	%f130, %f129, %f128;
	mul.f32 	%f131, %f130, %f130;
	fma.rn.f32 	%f169, %f131, 0f40000000, %f169;
	mul.f32 	%f132, %f130, %f131;
	fma.rn.f32 	%f170, %f132, 0f40000000, %f170;
$L__BB0_27:
	add.s32 	%r56, %r27, 1;
	mul.wide.u32 	%rd33, %r56, 12;
	add.s64 	%rd34, %rd3, %rd33;
	ld.global.f32 	%f133, [%rd34];
	ld.global.f32 	%f134, [%rd34+4];
	ld.global.f32 	%f135, [%rd34+8];
	sub.f32 	%f136, %f1, %f133;
	sub.f32 	%f137, %f2, %f134;
	sub.f32 	%f138, %f3, %f135;
	mul.f32 	%f139, %f137, %f137;
	fma.rn.f32 	%f140, %f136, %f136, %f139;
	fma.rn.f32 	%f141, %f138, %f138, %f140;
	sqrt.rn.f32 	%f41, %f141;
	setp.geu.f32 	%p39, %f41, %f59;
	setp.leu.f32 	%p40, %f41, 0f00000000;
	or.pred  	%p41, %p39, %p40;
	@%p41 bra 	$L__BB0_29;
	div.rn.f32 	%f142, %f41, %f59;
	mov.f32 	%f143, 0f3F800000;
	sub.f32 	%f144, %f143, %f142;
	mul.f32 	%f145, %f144, %f144;
	fma.rn.f32 	%f169, %f145, 0f40000000, %f169;
	mul.f32 	%f146, %f144, %f145;
	fma.rn.f32 	%f170, %f146, 0f40000000, %f170;
$L__BB0_29:
	add.s32 	%r65, %r65, 2;
$L__BB0_30:
	and.b32  	%r57, %r16, 1;
	setp.eq.b32 	%p42, %r57, 1;
	not.pred 	%p43, %p42;
	@%p43 bra 	$L__BB0_33;
	add.s32 	%r58, %r65, %r49;
	mul.wide.u32 	%rd35, %r58, 12;
	add.s64 	%rd36, %rd3, %rd35;
	ld.global.f32 	%f147, [%rd36];
	ld.global.f32 	%f148, [%rd36+4];
	ld.global.f32 	%f149, [%rd36+8];
	sub.f32 	%f150, %f1, %f147;
	sub.f32 	%f151, %f2, %f148;
	sub.f32 	%f152, %f3, %f149;
	mul.f32 	%f153, %f151, %f151;
	fma.rn.f32 	%f154, %f150, %f150, %f153;
	fma.rn.f32 	%f155, %f152, %f152, %f154;
	sqrt.rn.f32 	%f50, %f155;
	setp.geu.f32 	%p44, %f50, %f59;
	setp.leu.f32 	%p45, %f50, 0f00000000;
	or.pred  	%p46, %p44, %p45;
	@%p46 bra 	$L__BB0_33;
	div.rn.f32 	%f156, %f50, %f59;
	mov.f32 	%f157, 0f3F800000;
	sub.f32 	%f158, %f157, %f156;
	mul.f32 	%f159, %f158, %f158;
	fma.rn.f32 	%f169, %f159, 0f40000000, %f169;
	mul.f32 	%f160, %f158, %f159;
	fma.rn.f32 	%f170, %f160, 0f40000000, %f170;
$L__BB0_33:
	add.s32 	%r61, %r61, 1;
	setp.ne.s32 	%p47, %r61, 2;
	@%p47 bra 	$L__BB0_8;
$L__BB0_34:
	add.s32 	%r60, %r60, 1;
	setp.ne.s32 	%p48, %r60, 2;
	@%p48 bra 	$L__BB0_6;
$L__BB0_35:
	add.s32 	%r59, %r59, 1;
	setp.ne.s32 	%p49, %r59, 2;
	@%p49 bra 	$L__BB0_4;
	ld.param.u64 	%rd41, [density_kernel_param_4];
	cvta.to.global.u64 	%rd37, %rd41;
	mul.wide.s32 	%rd38, %r1, 4;
	add.s64 	%rd39, %rd37, %rd38;
	st.global.f32 	[%rd39], %f169;
	add.s64 	%rd40, %rd1, %rd38;
	st.global.f32 	[%rd40], %f170;
$L__BB0_37:
	ret;

}


// ===== COMPILED SASS (sm_100) =====

	.target	sm_100

	.elftype	@"ET_EXEC"


//--------------------- .note.nv.tkinfo           --------------------------
	.section	.note.nv.tkinfo,"",@"SHT_NOTE"
	.sectionflags	@"SHF_NOTE_NV_TKINFO"
	.tkinfo
        /*0018*/ 	.word	0x00000002
        /*0030*/ 	.string	""
        /*0030*/ 	.string	"ptxas"
        /*0030*/ 	.string	"Cuda compilation tools, release 13.0, V13.0.88"
        /*0030*/ 	.string	"Build cuda_13.0.r13.0/compiler.36424714_0"
        /*0030*/ 	.string	"-arch sm_100 -m 64 "



//--------------------- .note.nv.cuinfo           --------------------------
	.section	.note.nv.cuinfo,"",@"SHT_NOTE"
	.sectionflags	@"SHF_NOTE_NV_CUINFO"
        /*0018*/ 	.short	0x0002
        /*001a*/ 	.short	0x0064
        /*001c*/ 	.short	0x0082
	.zero		2


//--------------------- .nv.info                  --------------------------
	.section	.nv.info,"",@"SHT_CUDA_INFO"
	.align	4


	//----- nvinfo : EIATTR_REGCOUNT
	.align		4
        /*0000*/ 	.byte	0x04, 0x2f
        /*0002*/ 	.short	(.L_1 - .L_0)
	.align		4
.L_0:
        /*0004*/ 	.word	index@(density_kernel)
        /*0008*/ 	.word	0x00000020


	//----- nvinfo : EIATTR_FRAME_SIZE
	.align		4
.L_1:
        /*000c*/ 	.byte	0x04, 0x11
        /*000e*/ 	.short	(.L_3 - .L_2)
	.align		4
.L_2:
        /*0010*/ 	.word	index@($__internal_1_$__cuda_sm3x_div_rn_noftz_f32_slowpath)
        /*0014*/ 	.word	0x00000000


	//----- nvinfo : EIATTR_FRAME_SIZE
	.align		4
.L_3:
        /*0018*/ 	.byte	0x04, 0x11
        /*001a*/ 	.short	(.L_5 - .L_4)
	.align		4
.L_4:
        /*001c*/ 	.word	index@($__internal_0_$__cuda_sm20_sqrt_rn_f32_slowpath)
        /*0020*/ 	.word	0x00000000


	//----- nvinfo : EIATTR_FRAME_SIZE
	.align		4
.L_5:
        /*0024*/ 	.byte	0x04, 0x11
        /*0026*/ 	.short	(.L_7 - .L_6)
	.align		4
.L_6:
        /*0028*/ 	.word	index@(density_kernel)
        /*002c*/ 	.word	0x00000000


	//----- nvinfo : EIATTR_MIN_STACK_SIZE
	.align		4
.L_7:
        /*0030*/ 	.byte	0x04, 0x12
        /*0032*/ 	.short	(.L_9 - .L_8)
	.align		4
.L_8:
        /*0034*/ 	.word	index@(density_kernel)
        /*0038*/ 	.word	0x00000000
.L_9:


//--------------------- .nv.compat                --------------------------
	.section	.nv.compat,"",@"SHT_CUDA_COMPAT_INFO"
	.align	4
        /*0000*/ 	.byte	0x02, 0x09, 0x00, 0x00, 0x02, 0x02, 0x01, 0x00, 0x02, 0x05, 0x05, 0x00, 0x03, 0x07, 0x01, 0x01
        /*0010*/ 	.byte	0x02, 0x03, 0x00, 0x00, 0x02, 0x06, 0x01, 0x00, 0x04, 0x0b, 0x08, 0x00, 0x01, 0x00, 0x00, 0x00
        /*0020*/ 	.byte	0x00, 0x00, 0x00, 0x00


//--------------------- .nv.info.density_kernel   --------------------------
	.section	.nv.info.density_kernel,"",@"SHT_CUDA_INFO"
	.sectionflags	@""
	.align	4


	//----- nvinfo : EIATTR_CUDA_API_VERSION
	.align		4
        /*0000*/ 	.byte	0x04, 0x37
        /*0002*/ 	.short	(.L_11 - .L_10)
.L_10:
        /*0004*/ 	.word	0x00000082


	//----- nvinfo : EIATTR_KPARAM_INFO
	.align		4
.L_11:
        /*0008*/ 	.byte	0x04, 0x17
        /*000a*/ 	.short	(.L_13 - .L_12)
.L_12:
        /*000c*/ 	.word	0x00000000
        /*0010*/ 	.short	0x000b
        /*0012*/ 	.short	0x0044
        /*0014*/ 	.byte	0x00, 0xf0, 0x11, 0x00


	//----- nvinfo : EIATTR_KPARAM_INFO
	.align		4
.L_13:
        /*0018*/ 	.byte	0x04, 0x17
        /*001a*/ 	.short	(.L_15 - .L_14)
.L_14:
        /*001c*/ 	.word	0x00000000
        /*0020*/ 	.short	0x000a
        /*0022*/ 	.short	0x0040
        /*0024*/ 	.byte	0x00, 0xf0, 0x11, 0x00


	//----- nvinfo : EIATTR_KPARAM_INFO
	.align		4
.L_15:
        /*0028*/ 	.byte	0x04, 0x17
        /*002a*/ 	.short	(.L_17 - .L_16)
.L_16:
        /*002c*/ 	.word	0x00000000
        /*0030*/ 	.short	0x0009
        /*0032*/ 	.short	0x003c
        /*0034*/ 	.byte	0x00, 0xf0, 0x11, 0x00


	//----- nvinfo : EIATTR_KPARAM_INFO
	.align		4
.L_17:
        /*0038*/ 	.byte	0x04, 0x17
        /*003a*/ 	.short	(.L_19 - .L_18)
.L_18:
        /*003c*/ 	.word	0x00000000
        /*0040*/ 	.short	0x0008
        /*0042*/ 	.short	0x0038
        /*0044*/ 	.byte	0x00, 0xf0, 0x11, 0x00


	//----- nvinfo : EIATTR_KPARAM_INFO
	.align		4
.L_19:
        /*0048*/ 	.byte	0x04, 0x17
        /*004a*/ 	.short	(.L_21 - .L_20)
.L_20:
        /*004c*/ 	.word	0x00000000
        /*0050*/ 	.short	0x0007
        /*0052*/ 	.short	0x0034
        /*0054*/ 	.byte	0x00, 0xf0, 0x11, 0x00


	//----- nvinfo : EIATTR_KPARAM_INFO
	.align		4
.L_21:
        /*0058*/ 	.byte	0x04, 0x17
        /*005a*/ 	.short	(.L_23 - .L_22)
.L_22:
        /*005c*/ 	.word	0x00000000
        /*0060*/ 	.short	0x0006
        /*0062*/ 	.short	0x0030
        /*0064*/ 	.byte	0x00, 0xf0, 0x11, 0x00


	//----- nvinfo : EIATTR_KPARAM_INFO
	.align		4
.L_23:
        /*0068*/ 	.byte	0x04, 0x17
        /*006a*/ 	.short	(.L_25 - .L_24)
.L_24:
        /*006c*/ 	.word	0x00000000
        /*0070*/ 	.short	0x0005
        /*0072*/ 	.short	0x0028
        /*0074*/ 	.byte	0x00, 0xf5, 0x21, 0x00


	//----- nvinfo : EIATTR_KPARAM_INFO
	.align		4
.L_25:
        /*0078*/ 	.byte	0x04, 0x17
        /*007a*/ 	.short	(.L_27 - .L_26)
.L_26:
        /*007c*/ 	.word	0x00000000
        /*0080*/ 	.short	0x0004
        /*0082*/ 	.short	0x0020
        /*0084*/ 	.byte	0x00, 0xf5, 0x21, 0x00


	//----- nvinfo : EIATTR_KPARAM_INFO
	.align		4
.L_27:
        /*0088*/ 	.byte	0x04, 0x17
        /*008a*/ 	.short	(.L_29 - .L_28)
.L_28:
        /*008c*/ 	.word	0x00000000
        /*0090*/ 	.short	0x0003
        /*0092*/ 	.short	0x0018
        /*0094*/ 	.byte	0x00, 0xf5, 0x21, 0x00


	//----- nvinfo : EIATTR_KPARAM_INFO
	.align		4
.L_29:
        /*0098*/ 	.byte	0x04, 0x17
        /*009a*/ 	.short	(.L_31 - .L_30)
.L_30:
        /*009c*/ 	.word	0x00000000
        /*00a0*/ 	.short	0x0002
        /*00a2*/ 	.short	0x0010
        /*00a4*/ 	.byte	0x00, 0xf5, 0x21, 0x00


	//----- nvinfo : EIATTR_KPARAM_INFO
	.align		4
.L_31:
        /*00a8*/ 	.byte	0x04, 0x17
        /*00aa*/ 	.short	(.L_33 - .L_32)
.L_32:
        /*00ac*/ 	.word	0x00000000
        /*00b0*/ 	.short	0x0001
        /*00b2*/ 	.short	0x0008
        /*00b4*/ 	.byte	0x00, 0xf5, 0x21, 0x00


	//----- nvinfo : EIATTR_KPARAM_INFO
	.align		4
.L_33:
        /*00b8*/ 	.byte	0x04, 0x17
        /*00ba*/ 	.short	(.L_35 - .L_34)
.L_34:
        /*00bc*/ 	.word	0x00000000
        /*00c0*/ 	.short	0x0000
        /*00c2*/ 	.short	0x0000
        /*00c4*/ 	.byte	0x00, 0xf5, 0x21, 0x00


	//----- nvinfo : EIATTR_SPARSE_MMA_MASK
	.align		4
.L_35:
        /*00c8*/ 	.byte	0x03, 0x50
        /*00ca*/ 	.short	0x0000


	//----- nvinfo : EIATTR_MAXREG_COUNT
	.align		4
        /*00cc*/ 	.byte	0x03, 0x1b
        /*00ce*/ 	.short	0x00ff


	//----- nvinfo : EIATTR_MERCURY_ISA_VERSION
	.align		4
        /*00d0*/ 	.byte	0x03, 0x5f
        /*00d2*/ 	.short	0x0101


	//----- nvinfo : EIATTR_VRC_CTA_INIT_COUNT
	.align		4
        /*00d4*/ 	.byte	0x02, 0x4a
	.zero		1
	.zero		1


	//----- nvinfo : EIATTR_EXIT_INSTR_OFFSETS
	.align		4
        /*00d8*/ 	.byte	0x04, 0x1c
        /*00da*/ 	.short	(.L_37 - .L_36)


	//   ....[0]....
.L_36:
        /*00dc*/ 	.word	0x00000070


	//   ....[1]....
        /*00e0*/ 	.word	0x00000190


	//   ....[2]....
        /*00e4*/ 	.word	0x00002200


	//----- nvinfo : EIATTR_CRS_STACK_SIZE
	.align		4
.L_37:
        /*00e8*/ 	.byte	0x04, 0x1e
        /*00ea*/ 	.short	(.L_39 - .L_38)
.L_38:
        /*00ec*/ 	.word	0x00000000


	//----- nvinfo : EIATTR_CBANK_PARAM_SIZE
	.align		4
.L_39:
        /*00f0*/ 	.byte	0x03, 0x19
        /*00f2*/ 	.short	0x0048


	//----- nvinfo : EIATTR_PARAM_CBANK
	.align		4
        /*00f4*/ 	.byte	0x04, 0x0a
        /*00f6*/ 	.short	(.L_41 - .L_40)
	.align		4
.L_40:
        /*00f8*/ 	.word	index@(.nv.constant0.density_kernel)
        /*00fc*/ 	.short	0x0380
        /*00fe*/ 	.short	0x0048


	//----- nvinfo : EIATTR_SW_WAR
	.align		4
.L_41:
        /*0100*/ 	.byte	0x04, 0x36
        /*0102*/ 	.short	(.L_43 - .L_42)
.L_42:
        /*0104*/ 	.word	0x00000008
.L_43:


//--------------------- .nv.callgraph             --------------------------
	.section	.nv.callgraph,"",@"SHT_CUDA_CALLGRAPH"
	.align	4
	.sectionentsize	8
	.align		4
        /*0000*/ 	.word	0x00000000
	.align		4
        /*0004*/ 	.word	0xffffffff
	.align		4
        /*0008*/ 	.word	0x00000000
	.align		4
        /*000c*/ 	.word	0xfffffffe
	.align		4
        /*0010*/ 	.word	0x00000000
	.align		4
        /*0014*/ 	.word	0xfffffffd
	.align		4
        /*0018*/ 	.word	0x00000000
	.align		4
        /*001c*/ 	.word	0xfffffffc


//--------------------- .text.density_kernel      --------------------------
	.section	.text.density_kernel,"ax",@progbits
	.align	128
        .global         density_kernel
        .type           density_kernel,@function
        .size           density_kernel,(.L_x_75 - density_kernel)
        .other          density_kernel,@"STO_CUDA_ENTRY STV_DEFAULT"
density_kernel:
.text.density_kernel:
[----:B------:R-:W-:Y:S01]  /*0000*/  LDC R1, c[0x0][0x37c] ;  /* 0x0000df00ff017b82 */ /* 0x000fe20000000800 */
[----:B------:R-:W0:Y:S07]  /*0010*/  S2R R3, SR_TID.X ;  /* 0x0000000000037919 */ /* 0x000e2e0000002100 */
[----:B------:R-:W0:Y:S01]  /*0020*/  S2UR UR4, SR_CTAID.X ;  /* 0x00000000000479c3 */ /* 0x000e220000002500 */
[----:B------:R-:W1:Y:S07]  /*0030*/  LDCU UR5, c[0x0][0x3b0] ;  /* 0x00007600ff0577ac */ /* 0x000e6e0008000800 */
[----:B------:R-:W0:Y:S02]  /*0040*/  LDC R2, c[0x0][0x360] ;  /* 0x0000d800ff027b82 */ /* 0x000e240000000800 */
[----:B0-----:R-:W-:-:S05]  /*0050*/  IMAD R2, R2, UR4, R3 ;  /* 0x0000000402027c24 */ /* 0x001fca000f8e0203 */
[----:B-1----:R-:W-:-:S13]  /*0060*/  ISETP.GE.AND P0, PT, R2, UR5, PT ;  /* 0x0000000502007c0c */ /* 0x002fda000bf06270 */
[----:B------:R-:W-:Y:S05]  /*0070*/  @P0 EXIT ;  /* 0x000000000000094d */ /* 0x000fea0003800000 */
[----:B------:R-:W0:Y:S01]  /*0080*/  LDC.64 R8, c[0x0][0x388] ;  /* 0x0000e200ff087b82 */ /* 0x000e220000000a00 */
[----:B------:R-:W1:Y:S01]  /*0090*/  LDCU.64 UR6, c[0x0][0x358] ;  /* 0x00006b00ff0677ac */ /* 0x000e620008000a00 */
[----:B------:R-:W2:Y:S06]  /*00a0*/  LDCU UR4, c[0x0][0x3c4] ;  /* 0x00007880ff0477ac */ /* 0x000eac0008000800 */
[----:B------:R-:W3:Y:S08]  /*00b0*/  LDC.64 R6, c[0x0][0x380] ;  /* 0x0000e000ff067b82 */ /* 0x000ef00000000a00 */
[----:B------:R-:W4:Y:S01]  /*00c0*/  LDC.64 R10, c[0x0][0x3a0] ;  /* 0x0000e800ff0a7b82 */ /* 0x000f220000000a00 */
[----:B0-----:R-:W-:-:S07]  /*00d0*/  IMAD.WIDE R8, R2, 0x4, R8 ;  /* 0x0000000402087825 */ /* 0x001fce00078e0208 */
[----:B------:R-:W0:Y:S01]  /*00e0*/  LDC.64 R12, c[0x0][0x3a8] ;  /* 0x0000ea00ff0c7b82 */ /* 0x000e220000000a00 */
[----:B-1----:R-:W2:Y:S01]  /*00f0*/  LDG.E R8, desc[UR6][R8.64] ;  /* 0x0000000608087981 */ /* 0x002ea2000c1e1900 */
[----:B---3--:R-:W-:-:S05]  /*0100*/  IMAD.WIDE R6, R2, 0xc, R6 ;  /* 0x0000000c02067825 */ /* 0x008fca00078e0206 */
[----:B------:R1:W5:Y:S04]  /*0110*/  LDG.E R3, desc[UR6][R6.64] ;  /* 0x0000000606037981 */ /* 0x000368000c1e1900 */
[----:B------:R1:W5:Y:S04]  /*0120*/  LDG.E R4, desc[UR6][R6.64+0x4] ;  /* 0x0000040606047981 */ /* 0x000368000c1e1900 */
[----:B------:R1:W5:Y:S01]  /*0130*/  LDG.E R5, desc[UR6][R6.64+0x8] ;  /* 0x0000080606057981 */ /* 0x000362000c1e1900 */
[----:B--2---:R-:W-:-:S13]  /*0140*/  ISETP.GE.U32.AND P0, PT, R8, UR4, PT ;  /* 0x0000000408007c0c */ /* 0x004fda000bf06070 */
[----:B----4-:R-:W-:-:S04]  /*0150*/  @P0 IMAD.WIDE R10, R2, 0x4, R10 ;  /* 0x00000004020a0825 */ /* 0x010fc800078e020a */
[----:B0-----:R-:W-:Y:S01]  /*0160*/  @P0 IMAD.WIDE R12, R2, 0x4, R12 ;  /* 0x00000004020c0825 */ /* 0x001fe200078e020c */
[----:B------:R1:W-:Y:S04]  /*0170*/  @P0 STG.E desc[UR6][R10.64], RZ ;  /* 0x000000ff0a000986 */ /* 0x0003e8000c101906 */
[----:B------:R1:W-:Y:S01]  /*0180*/  @P0 STG.E desc[UR6][R12.64], RZ ;  /* 0x000000ff0c000986 */ /* 0x0003e2000c101906 */
[----:B------:R-:W-:Y:S05]  /*0190*/  @P0 EXIT ;  /* 0x000000000000094d */ /* 0x000fea0003800000 */
[----:B------:R-:W1:Y:S01]  /*01a0*/  LDC R9, c[0x0][0x3b4] ;  /* 0x0000ed00ff097b82 */ /* 0x000e620000000800 */
[----:B------:R-:W-:Y:S01]  /*01b0*/  IABS R14, R8 ;  /* 0x00000008000e7213 */ /* 0x000fe20000000000 */
[----:B------:R-:W-:-:S06]  /*01c0*/  UMOV UR4, 0xffffffff ;  /* 0xffffffff00047882 */ /* 0x000fcc0000000000 */
[----:B------:R-:W0:Y:S01]  /*01d0*/  LDC R0, c[0x0][0x3b8] ;  /* 0x0000ee00ff007b82 */ /* 0x000e220000000800 */
[----:B-1----:R-:W-:-:S04]  /*01e0*/  IABS R6, R9 ;  /* 0x0000000900067213 */ /* 0x002fc80000000000 */
[----:B------:R-:W1:Y:S01]  /*01f0*/  I2F.RP R7, R6 ;  /* 0x0000000600077306 */ /* 0x000e620000209400 */
[-C--:B0-----:R-:W-:Y:S01]  /*0200*/  IABS R12, R0.reuse ;  /* 0x00000000000c7213 */ /* 0x081fe20000000000 */
[----:B------:R-:W-:-:S05]  /*0210*/  IMAD R13, R9, R0, RZ ;  /* 0x00000000090d7224 */ /* 0x000fca00078e02ff */
[----:B------:R-:W-:Y:S02]  /*0220*/  IABS R18, R13 ;  /* 0x0000000d00127213 */ /* 0x000fe40000000000 */
[----:B------:R-:W-:Y:S01]  /*0230*/  ISETP.NE.AND P4, PT, R13, RZ, PT ;  /* 0x000000ff0d00720c */ /* 0x000fe20003f85270 */
[----:B-1----:R-:W0:Y:S02]  /*0240*/  MUFU.RCP R7, R7 ;  /* 0x0000000700077308 */ /* 0x002e240000001000 */
[----:B0-----:R-:W-:-:S06]  /*0250*/  IADD3 R10, PT, PT, R7, 0xffffffe, RZ ;  /* 0x0ffffffe070a7810 */ /* 0x001fcc0007ffe0ff */
[----:B------:R0:W1:Y:S02]  /*0260*/  F2I.FTZ.U32.TRUNC.NTZ R11, R10 ;  /* 0x0000000a000b7305 */ /* 0x000064000021f000 */
[----:B0-----:R-:W-:Y:S01]  /*0270*/  HFMA2 R10, -RZ, RZ, 0, 0 ;  /* 0x00000000ff0a7431 */ /* 0x001fe200000001ff */
[----:B-1----:R-:W-:-:S05]  /*0280*/  IADD3 R15, PT, PT, RZ, -R11, RZ ;  /* 0x8000000bff0f7210 */ /* 0x002fca0007ffe0ff */
[----:B------:R-:W-:-:S04]  /*0290*/  IMAD R15, R15, R6, RZ ;  /* 0x000000060f0f7224 */ /* 0x000fc800078e02ff */
[----:B------:R-:W-:Y:S01]  /*02a0*/  IMAD.HI.U32 R16, R11, R15, R10 ;  /* 0x0000000f0b107227 */ /* 0x000fe200078e000a */
[----:B------:R-:W-:Y:S01]  /*02b0*/  MOV R15, R14 ;  /* 0x0000000e000f7202 */ /* 0x000fe20000000f00 */
[----:B------:R-:W0:Y:S01]  /*02c0*/  I2F.RP R10, R12 ;  /* 0x0000000c000a7306 */ /* 0x000e220000209400 */
[----:B------:R-:W-:-:S03]  /*02d0*/  IABS R14, R13 ;  /* 0x0000000d000e7213 */ /* 0x000fc60000000000 */
[----:B------:R-:W-:-:S04]  /*02e0*/  IMAD.HI.U32 R16, R16, R15, RZ ;  /* 0x0000000f10107227 */ /* 0x000fc800078e00ff */
[----:B------:R-:W-:Y:S01]  /*02f0*/  IMAD.MOV R11, RZ, RZ, -R16 ;  /* 0x000000ffff0b7224 */ /* 0x000fe200078e0a10 */
[----:B------:R-:W1:Y:S03]  /*0300*/  I2F.RP R17, R14 ;  /* 0x0000000e00117306 */ /* 0x000e660000209400 */
[----:B------:R-:W-:-:S05]  /*0310*/  IMAD R11, R6, R11, R15 ;  /* 0x0000000b060b7224 */ /* 0x000fca00078e020f */
[----:B0-----:R-:W0:Y:S01]  /*0320*/  MUFU.RCP R10, R10 ;  /* 0x0000000a000a7308 */ /* 0x001e220000001000 */
[----:B------:R-:W-:-:S07]  /*0330*/  ISETP.GT.U32.AND P1, PT, R6, R11, PT ;  /* 0x0000000b0600720c */ /* 0x000fce0003f24070 */
[----:B-1----:R-:W1:Y:S06]  /*0340*/  MUFU.RCP R17, R17 ;  /* 0x0000001100117308 */ /* 0x002e6c0000001000 */
[----:B------:R-:W-:Y:S01]  /*0350*/  @!P1 IADD3 R11, PT, PT, R11, -R6, RZ ;  /* 0x800000060b0b9210 */ /* 0x000fe20007ffe0ff */
[----:B------:R-:W-:Y:S01]  /*0360*/  @!P1 VIADD R16, R16, 0x1 ;  /* 0x0000000110109836 */ /* 0x000fe20000000000 */
[----:B------:R-:W-:Y:S02]  /*0370*/  ISETP.NE.AND P1, PT, R9, RZ, PT ;  /* 0x000000ff0900720c */ /* 0x000fe40003f25270 */
[----:B0-----:R-:W-:-:S02]  /*0380*/  IADD3 R7, PT, PT, R10, 0xffffffe, RZ ;  /* 0x0ffffffe0a077810 */ /* 0x001fc40007ffe0ff */
[----:B------:R-:W-:Y:S02]  /*0390*/  ISETP.GE.U32.AND P0, PT, R11, R6, PT ;  /* 0x000000060b00720c */ /* 0x000fe40003f06070 */
[----:B------:R-:W-:Y:S02]  /*03a0*/  LOP3.LUT R6, R8, R9, RZ, 0x3c, !PT ;  /* 0x0000000908067212 */ /* 0x000fe400078e3cff */
[----:B------:R-:W0:Y:S01]  /*03b0*/  F2I.FTZ.U32.TRUNC.NTZ R7, R7 ;  /* 0x0000000700077305 */ /* 0x000e22000021f000 */
[----:B-1----:R-:W-:Y:S02]  /*03c0*/  IADD3 R11, PT, PT, R17, 0xffffffe, RZ ;  /* 0x0ffffffe110b7810 */ /* 0x002fe40007ffe0ff */
[----:B------:R-:W-:Y:S01]  /*03d0*/  ISETP.GE.AND P2, PT, R6, RZ, PT ;  /* 0x000000ff0600720c */ /* 0x000fe20003f46270 */
[----:B------:R-:W-:-:S04]  /*03e0*/  HFMA2 R6, -RZ, RZ, 0, 0 ;  /* 0x00000000ff067431 */ /* 0x000fc800000001ff */
[----:B------:R-:W1:Y:S01]  /*03f0*/  F2I.FTZ.U32.TRUNC.NTZ R11, R11 ;  /* 0x0000000b000b7305 */ /* 0x000e62000021f000 */
[----:B------:R-:W-:Y:S02]  /*0400*/  @P0 IADD3 R16, PT, PT, R16, 0x1, RZ ;  /* 0x0000000110100810 */ /* 0x000fe40007ffe0ff */
[----:B0-----:R-:W-:-:S05]  /*0410*/  IADD3 R17, PT, PT, RZ, -R7, RZ ;  /* 0x80000007ff117210 */ /* 0x001fca0007ffe0ff */
[----:B------:R-:W-:Y:S02]  /*0420*/  @!P2 IADD3 R16, PT, PT, -R16, RZ, RZ ;  /* 0x000000ff1010a210 */ /* 0x000fe40007ffe1ff */
[----:B------:R-:W-:Y:S01]  /*0430*/  @!P1 LOP3.LUT R16, RZ, R9, RZ, 0x33, !PT ;  /* 0x00000009ff109212 */ /* 0x000fe200078e33ff */
[----:B------:R-:W-:-:S03]  /*0440*/  IMAD R17, R17, R12, RZ ;  /* 0x0000000c11117224 */ /* 0x000fc600078e02ff */
[----:B------:R-:W-:Y:S01]  /*0450*/  IABS R10, R16 ;  /* 0x00000010000a7213 */ /* 0x000fe20000000000 */
[----:B------:R-:W-:Y:S01]  /*0460*/  IMAD.HI.U32 R6, R7, R17, R6 ;  /* 0x0000001107067227 */ /* 0x000fe200078e0006 */
[C---:B------:R-:W-:Y:S02]  /*0470*/  ISETP.GE.AND P5, PT, R16.reuse, RZ, PT ;  /* 0x000000ff1000720c */ /* 0x040fe40003fa6270 */
[----:B------:R-:W-:Y:S01]  /*0480*/  MOV R7, R10 ;  /* 0x0000000a00077202 */ /* 0x000fe20000000f00 */
[----:B------:R-:W-:Y:S02]  /*0490*/  HFMA2 R10, -RZ, RZ, 0, 0 ;  /* 0x00000000ff0a7431 */ /* 0x000fe400000001ff */
[----:B-1----:R-:W-:Y:S01]  /*04a0*/  IMAD.MOV R19, RZ, RZ, -R11 ;  /* 0x000000ffff137224 */ /* 0x002fe200078e0a0b */
[----:B------:R-:W-:Y:S01]  /*04b0*/  IADD3 R16, PT, PT, -R16, RZ, RZ ;  /* 0x000000ff10107210 */ /* 0x000fe20007ffe1ff */
[----:B------:R-:W-:-:S04]  /*04c0*/  IMAD.HI.U32 R6, R6, R7, RZ ;  /* 0x0000000706067227 */ /* 0x000fc800078e00ff */
[----:B------:R-:W-:Y:S02]  /*04d0*/  IMAD R17, R19, R14, RZ ;  /* 0x0000000e13117224 */ /* 0x000fe400078e02ff */
[----:B------:R-:W-:Y:S02]  /*04e0*/  IMAD.MOV R6, RZ, RZ, -R6 ;  /* 0x000000ffff067224 */ /* 0x000fe400078e0a06 */
[----:B------:R-:W-:Y:S01]  /*04f0*/  IMAD.HI.U32 R10, R11, R17, R10 ;  /* 0x000000110b0a7227 */ /* 0x000fe200078e000a */
[----:B------:R-:W-:-:S03]  /*0500*/  IADD3 R11, PT, PT, RZ, -R18, RZ ;  /* 0x80000012ff0b7210 */ /* 0x000fc60007ffe0ff */
[----:B------:R-:W-:Y:S01]  /*0510*/  IMAD R7, R12, R6, R7 ;  /* 0x000000060c077224 */ /* 0x000fe200078e0207 */
[----:B------:R-:W-:Y:S01]  /*0520*/  LOP3.LUT R6, R8, R13, RZ, 0x3c, !PT ;  /* 0x0000000d08067212 */ /* 0x000fe200078e3cff */
[----:B------:R-:W-:-:S03]  /*0530*/  IMAD.HI.U32 R10, R10, R15, RZ ;  /* 0x0000000f0a0a7227 */ /* 0x000fc600078e00ff */
[----:B------:R-:W-:Y:S01]  /*0540*/  ISETP.GT.U32.AND P0, PT, R12, R7, PT ;  /* 0x000000070c00720c */ /* 0x000fe20003f04070 */
[----:B------:R-:W-:Y:S01]  /*0550*/  IMAD R15, R10, R11, R15 ;  /* 0x0000000b0a0f7224 */ /* 0x000fe200078e020f */
[----:B------:R-:W-:Y:S01]  /*0560*/  ISETP.GE.AND P2, PT, R6, RZ, PT ;  /* 0x000000ff0600720c */ /* 0x000fe20003f46270 */
[----:B------:R-:W-:Y:S02]  /*0570*/  IMAD R8, R9, R16, R8 ;  /* 0x0000001009087224 */ /* 0x000fe400078e0208 */
[----:B------:R-:W-:Y:S01]  /*0580*/  IMAD.MOV.U32 R9, RZ, RZ, RZ ;  /* 0x000000ffff097224 */ /* 0x000fe200078e00ff */
[----:B------:R-:W-:-:S07]  /*0590*/  ISETP.GT.U32.AND P3, PT, R14, R15, PT ;  /* 0x0000000f0e00720c */ /* 0x000fce0003f64070 */
[----:B------:R-:W-:-:S04]  /*05a0*/  @!P0 IADD3 R7, PT, PT, R7, -R12, RZ ;  /* 0x8000000c07078210 */ /* 0x000fc80007ffe0ff */
[----:B------:R-:W-:Y:S02]  /*05b0*/  ISETP.GT.U32.AND P1, PT, R12, R7, PT ;  /* 0x000000070c00720c */ /* 0x000fe40003f24070 */
[-C--:B------:R-:W-:Y:S02]  /*05c0*/  @!P3 IADD3 R15, PT, PT, R15, -R14.reuse, RZ ;  /* 0x8000000e0f0fb210 */ /* 0x080fe40007ffe0ff */
[----:B------:R-:W-:Y:S02]  /*05d0*/  @!P3 IADD3 R10, PT, PT, R10, 0x1, RZ ;  /* 0x000000010a0ab810 */ /* 0x000fe40007ffe0ff */
[----:B------:R-:W-:Y:S02]  /*05e0*/  ISETP.GE.U32.AND P0, PT, R15, R14, PT ;  /* 0x0000000e0f00720c */ /* 0x000fe40003f06070 */
[----:B------:R-:W-:-:S05]  /*05f0*/  ISETP.NE.AND P3, PT, R0, RZ, PT ;  /* 0x000000ff0000720c */ /* 0x000fca0003f65270 */
[----:B------:R-:W-:-:S05]  /*0600*/  @!P1 IMAD.IADD R7, R7, 0x1, -R12 ;  /* 0x0000000107079824 */ /* 0x000fca00078e0a0c */
[----:B------:R-:W-:Y:S02]  /*0610*/  @!P5 IADD3 R7, PT, PT, -R7, RZ, RZ ;  /* 0x000000ff0707d210 */ /* 0x000fe40007ffe1ff */
[----:B------:R-:W-:Y:S02]  /*0620*/  @P0 IADD3 R10, PT, PT, R10, 0x1, RZ ;  /* 0x000000010a0a0810 */ /* 0x000fe40007ffe0ff */
[----:B------:R-:W-:Y:S02]  /*0630*/  @!P3 LOP3.LUT R7, RZ, R0, RZ, 0x33, !PT ;  /* 0x00000000ff07b212 */ /* 0x000fe400078e33ff */
[----:B------:R-:W-:Y:S01]  /*0640*/  MOV R6, R10 ;  /* 0x0000000a00067202 */ /* 0x000fe20000000f00 */
[----:B------:R-:W-:-:S03]  /*0650*/  HFMA2 R10, -RZ, RZ, 0, 0 ;  /* 0x00000000ff0a7431 */ /* 0x000fc600000001ff */
[----:B------:R-:W-:Y:S02]  /*0660*/  @!P2 IADD3 R6, PT, PT, -R6, RZ, RZ ;  /* 0x000000ff0606a210 */ /* 0x000fe40007ffe1ff */
[----:B------:R-:W-:-:S07]  /*0670*/  @!P4 LOP3.LUT R6, RZ, R13, RZ, 0x33, !PT ;  /* 0x0000000dff06c212 */ /* 0x000fce00078e33ff */
.L_x_60:
[----:B0-----:R-:W0:Y:S01]  /*0680*/  LDCU UR5, c[0x0][0x3b4] ;  /* 0x00007680ff0577ac */ /* 0x001e220008000800 */
[----:B------:R-:W-:Y:S01]  /*0690*/  IADD3 R11, PT, PT, R8, UR4, RZ ;  /* 0x00000004080b7c10 */ /* 0x000fe2000fffe0ff */
[----:B------:R-:W-:Y:S01]  /*06a0*/  BSSY.RECONVERGENT B3, `(.L_x_0) ;  /* 0x00001ae000037945 */ /* 0x000fe20003800200 */
[----:B------:R-:W-:-:S04]  /*06b0*/  UIADD3 UR4, UPT, UPT, UR4, 0x1, URZ ;  /* 0x0000000104047890 */ /* 0x000fc8000fffe0ff */
[----:B------:R-:W-:Y:S01]  /*06c0*/  UISETP.NE.AND UP0, UPT, UR4, 0x2, UPT ;  /* 0x000000020400788c */ /* 0x000fe2000bf05270 */
[----:B0-----:R-:W-:-:S04]  /*06d0*/  ISETP.GE.AND P0, PT, R11, UR5, PT ;  /* 0x000000050b007c0c */ /* 0x001fc8000bf06270 */
[----:B------:R-:W-:-:S13]  /*06e0*/  ISETP.LT.OR P0, PT, R11, RZ, P0 ;  /* 0x000000ff0b00720c */ /* 0x000fda0000701670 */
[----:B------:R-:W-:Y:S05]  /*06f0*/  @P0 BRA `(.L_x_1) ;  /* 0x0000001800a00947 */ /* 0x000fea0003800000 */
[----:B------:R-:W-:-:S07]  /*0700*/  MOV R12, 0xffffffff ;  /* 0xffffffff000c7802 */ /* 0x000fce0000000f00 */
.L_x_59:
[----:B0-----:R-:W0:Y:S01]  /*0710*/  LDCU UR5, c[0x0][0x3b8] ;  /* 0x00007700ff0577ac */ /* 0x001e220008000800 */
[----:B------:R-:W-:Y:S01]  /*0720*/  IADD3 R13, PT, PT, R7, R12, RZ ;  /* 0x0000000c070d7210 */ /* 0x000fe20007ffe0ff */
[----:B------:R-:W-:Y:S01]  /*0730*/  VIADD R12, R12, 0x1 ;  /* 0x000000010c0c7836 */ /* 0x000fe20000000000 */
[----:B------:R-:W-:Y:S04]  /*0740*/  BSSY.RECONVERGENT B2, `(.L_x_2) ;  /* 0x00001a2000027945 */ /* 0x000fe80003800200 */
[----:B------:R-:W-:Y:S02]  /*0750*/  ISETP.NE.AND P2, PT, R12, 0x2, PT ;  /* 0x000000020c00780c */ /* 0x000fe40003f45270 */
[----:B0-----:R-:W-:-:S04]  /*0760*/  ISETP.GE.AND P0, PT, R13, UR5, PT ;  /* 0x000000050d007c0c */ /* 0x001fc8000bf06270 */
[----:B------:R-:W-:-:S13]  /*0770*/  ISETP.LT.OR P0, PT, R13, RZ, P0 ;  /* 0x000000ff0d00720c */ /* 0x000fda0000701670 */
[----:B------:R-:W-:Y:S05]  /*0780*/  @P0 BRA `(.L_x_3) ;  /* 0x0000001800740947 */ /* 0x000fea0003800000 */
[----:B------:R-:W-:-:S07]  /*0790*/  MOV R17, 0xffffffff ;  /* 0xffffffff00117802 */ /* 0x000fce0000000f00 */
.L_x_58:
[----:B0-----:R-:W0:Y:S01]  /*07a0*/  LDCU UR5, c[0x0][0x3bc] ;  /* 0x00007780ff0577ac */ /* 0x001e220008000800 */
[----:B------:R-:W-:Y:S01]  /*07b0*/  IADD3 R0, PT, PT, R6, R17, RZ ;  /* 0x0000001106007210 */ /* 0x000fe20007ffe0ff */
[----:B------:R-:W-:Y:S01]  /*07c0*/  BSSY.RECONVERGENT B1, `(.L_x_4) ;  /* 0x0000198000017945 */ /* 0x000fe20003800200 */
[----:B------:R-:W-:-:S04]  /*07d0*/  IADD3 R17, PT, PT, R17, 0x1, RZ ;  /* 0x0000000111117810 */ /* 0x000fc80007ffe0ff */
[----:B------:R-:W-:Y:S02]  /*07e0*/  ISETP.NE.AND P3, PT, R17, 0x2, PT ;  /* 0x000000021100780c */ /* 0x000fe40003f65270 */
[----:B0-----:R-:W-:-:S04]  /*07f0*/  ISETP.GE.AND P0, PT, R0, UR5, PT ;  /* 0x0000000500007c0c */ /* 0x001fc8000bf06270 */
[----:B------:R-:W-:-:S13]  /*0800*/  ISETP.LT.OR P0, PT, R0, RZ, P0 ;  /* 0x000000ff0000720c */ /* 0x000fda0000701670 */
[----:B------:R-:W-:Y:S05]  /*0810*/  @P0 BRA `(.L_x_5) ;  /* 0x0000001800480947 */ /* 0x000fea0003800000 */
[----:B------:R-:W0:Y:S01]  /*0820*/  LDCU UR5, c[0x0][0x3b8] ;  /* 0x00007700ff0577ac */ /* 0x000e220008000800 */
[----:B------:R-:W1:Y:S01]  /*0830*/  LDCU UR8, c[0x0][0x3b4] ;  /* 0x00007680ff0877ac */ /* 0x000e620008000800 */
[----:B------:R-:W2:Y:S01]  /*0840*/  LDCU UR9, c[0x0][0x3c4] ;  /* 0x00007880ff0977ac */ /* 0x000ea20008000800 */
[----:B0-----:R-:W-:-:S04]  /*0850*/  IMAD R0, R0, UR5, R13 ;  /* 0x0000000500007c24 */ /* 0x001fc8000f8e020d */
[----:B-1----:R-:W-:-:S05]  /*0860*/  IMAD R19, R0, UR8, R11 ;  /* 0x0000000800137c24 */ /* 0x002fca000f8e020b */
[----:B--2---:R-:W-:-:S04]  /*0870*/  ISETP.GE.AND P0, PT, R19, UR9, PT ;  /* 0x0000000913007c0c */ /* 0x004fc8000bf06270 */
[----:B------:R-:W-:-:S13]  /*0880*/  ISETP.LT.OR P0, PT, R19, RZ, P0 ;  /* 0x000000ff1300720c */ /* 0x000fda0000701670 */
[----:B------:R-:W-:Y:S05]  /*0890*/  @P0 BRA `(.L_x_5) ;  /* 0x0000001800280947 */ /* 0x000fea0003800000 */
[----:B------:R-:W0:Y:S08]  /*08a0*/  LDC.64 R20, c[0x0][0x390] ;  /* 0x0000e400ff147b82 */ /* 0x000e300000000a00 */
[----:B------:R-:W1:Y:S08]  /*08b0*/  LDC.64 R14, c[0x0][0x398] ;  /* 0x0000e600ff0e7b82 */ /* 0x000e700000000a00 */
[----:B------:R-:W2:Y:S01]  /*08c0*/  LDC R18, c[0x0][0x3b0] ;  /* 0x0000ec00ff127b82 */ /* 0x000ea20000000800 */
[----:B0-----:R-:W-:-:S05]  /*08d0*/  IMAD.WIDE.U32 R20, R19, 0x4, R20 ;  /* 0x0000000413147825 */ /* 0x001fca00078e0014 */
[----:B------:R-:W2:Y:S01]  /*08e0*/  LDG.E R16, desc[UR6][R20.64] ;  /* 0x0000000614107981 */ /* 0x000ea2000c1e1900 */
[----:B-1----:R-:W-:-:S05]  /*08f0*/  IMAD.WIDE.U32 R14, R19, 0x4, R14 ;  /* 0x00000004130e7825 */ /* 0x002fca00078e000e */
[----:B------:R-:W3:Y:S01]  /*0900*/  LDG.E R19, desc[UR6][R14.64] ;  /* 0x000000060e137981 */ /* 0x000ee2000c1e1900 */
[----:B--2---:R-:W-:-:S04]  /*0910*/  ISETP.GE.U32.AND P0, PT, R16, R18, PT ;  /* 0x000000121000720c */ /* 0x004fc80003f06070 */
[----:B---3--:R-:W-:-:S13]  /*0920*/  ISETP.EQ.OR P0, PT, R19, RZ, P0 ;  /* 0x000000ff1300720c */ /* 0x008fda0000702670 */
[----:B------:R-:W-:Y:S05]  /*0930*/  @P0 BRA `(.L_x_5) ;  /* 0x0000001800000947 */ /* 0x000fea0003800000 */
[----:B------:R-:W-:-:S04]  /*0940*/  IADD3 R15, PT, PT, R16, R19, RZ ;  /* 0x00000013100f7210 */ /* 0x000fc80007ffe0ff */
[----:B------:R-:W-:-:S13]  /*0950*/  ISETP.GT.U32.AND P0, PT, R15, R18, PT ;  /* 0x000000120f00720c */ /* 0x000fda0003f04070 */
[----:B------:R-:W-:-:S05]  /*0960*/  @P0 IMAD.IADD R19, R18, 0x1, -R16 ;  /* 0x0000000112130824 */ /* 0x000fca00078e0a10 */
[----:B------:R-:W-:-:S13]  /*0970*/  ISETP.NE.AND P0, PT, R19, RZ, PT ;  /* 0x000000ff1300720c */ /* 0x000fda0003f05270 */
[----:B------:R-:W-:Y:S05]  /*0980*/  @!P0 BRA `(.L_x_5) ;  /* 0x0000001400ec8947 */ /* 0x000fea0003800000 */
[----:B------:R-:W-:Y:S01]  /*0990*/  VIMNMX.U32 R15, PT, PT, R15, R18, PT ;  /* 0x000000120f0f7248 */ /* 0x000fe20003fe0000 */
[----:B------:R-:W0:Y:S01]  /*09a0*/  LDC R0, c[0x0][0x3c0] ;  /* 0x0000f000ff007b82 */ /* 0x000e220000000800 */
[----:B------:R-:W-:Y:S01]  /*09b0*/  BSSY.RECONVERGENT B0, `(.L_x_6) ;  /* 0x00000d7000007945 */ /* 0x000fe20003800200 */
[----:B------:R-:W-:Y:S01]  /*09c0*/  HFMA2 R21, -RZ, RZ, 0, 0 ;  /* 0x00000000ff157431 */ /* 0x000fe200000001ff */
[----:B------:R-:W-:-:S04]  /*09d0*/  IADD3 R15, PT, PT, R16, -R15, RZ ;  /* 0x8000000f100f7210 */ /* 0x000fc80007ffe0ff */
[----:B------:R-:W-:-:S13]  /*09e0*/  ISETP.GT.U32.AND P0, PT, R15, -0x4, PT ;  /* 0xfffffffc0f00780c */ /* 0x000fda0003f04070 */
[----:B------:R-:W-:Y:S05]  /*09f0*/  @P0 BRA `(.L_x_7) ;  /* 0x0000000c00480947 */ /* 0x000fea0003800000 */
[----:B------:R-:W-:Y:S02]  /*0a00*/  LOP3.LUT R21, R19, 0xfffffffc, RZ, 0xc0, !PT ;  /* 0xfffffffc13157812 */ /* 0x000fe400078ec0ff */
[----:B------:R-:W-:Y:S02]  /*0a10*/  IADD3 R23, PT, PT, R16, 0x3, RZ ;  /* 0x0000000310177810 */ /* 0x000fe40007ffe0ff */
[----:B------:R-:W-:-:S07]  /*0a20*/  IADD3 R18, PT, PT, -R21, RZ, RZ ;  /* 0x000000ff15127210 */ /* 0x000fce0007ffe1ff */
.L_x_36:
[----:B------:R-:W1:Y:S01]  /*0a30*/  LDC.64 R14, c[0x0][0x380] ;  /* 0x0000e000ff0e7b82 */ /* 0x000e620000000a00 */
[----:B------:R-:W-:-:S04]  /*0a40*/  VIADD R25, R23, 0xfffffffd ;  /* 0xfffffffd17197836 */ /* 0x000fc80000000000 */
[----:B-1----:R-:W-:-:S05]  /*0a50*/  IMAD.WIDE.U32 R14, R25, 0xc, R14 ;  /* 0x0000000c190e7825 */ /* 0x002fca00078e000e */
[----:B------:R-:W2:Y:S04]  /*0a60*/  LDG.E R25, desc[UR6][R14.64+0x4] ;  /* 0x000004060e197981 */ /* 0x000ea8000c1e1900 */
[----:B------:R-:W3:Y:S04]  /*0a70*/  LDG.E R20, desc[UR6][R14.64] ;  /* 0x000000060e147981 */ /* 0x000ee8000c1e1900 */
[----:B------:R-:W4:Y:S01]  /*0a80*/  LDG.E R22, desc[UR6][R14.64+0x8] ;  /* 0x000008060e167981 */ /* 0x000f22000c1e1900 */
[----:B------:R-:W-:Y:S01]  /*0a90*/  IADD3 R18, PT, PT, R18, 0x4, RZ ;  /* 0x0000000412127810 */ /* 0x000fe20007ffe0ff */
[----:B------:R-:W-:Y:S03]  /*0aa0*/  BSSY.RECONVERGENT B4, `(.L_x_8) ;  /* 0x0000016000047945 */ /* 0x000fe60003800200 */
[----:B------:R-:W-:Y:S01]  /*0ab0*/  ISETP.NE.AND P4, PT, R18, RZ, PT ;  /* 0x000000ff1200720c */ /* 0x000fe20003f85270 */
[----:B--2--5:R-:W-:Y:S01]  /*0ac0*/  FADD R25, R4, -R25 ;  /* 0x8000001904197221 */ /* 0x024fe20000000000 */
[----:B---3--:R-:W-:-:S03]  /*0ad0*/  FADD R20, R3, -R20 ;  /* 0x8000001403147221 */ /* 0x008fc60000000000 */
[----:B------:R-:W-:Y:S01]  /*0ae0*/  FMUL R25, R25, R25 ;  /* 0x0000001919197220 */ /* 0x000fe20000400000 */
[----:B----4-:R-:W-:-:S03]  /*0af0*/  FADD R22, R5, -R22 ;  /* 0x8000001605167221 */ /* 0x010fc60000000000 */
[----:B------:R-:W-:-:S04]  /*0b00*/  FFMA R25, R20, R20, R25 ;  /* 0x0000001414197223 */ /* 0x000fc80000000019 */
[----:B------:R-:W-:Y:S01]  /*0b10*/  FFMA R22, R22, R22, R25 ;  /* 0x0000001616167223 */ /* 0x000fe20000000019 */
[----:B------:R-:W-:-:S03]  /*0b20*/  IADD3 R25, PT, PT, R23, -0x2, RZ ;  /* 0xfffffffe17197810 */ /* 0x000fc60007ffe0ff */
[----:B------:R1:W2:Y:S01]  /*0b30*/  MUFU.RSQ R27, R22 ;  /* 0x00000016001b7308 */ /* 0x0002a20000001400 */
[----:B------:R-:W-:-:S04]  /*0b40*/  IADD3 R20, PT, PT, R22, -0xd000000, RZ ;  /* 0xf300000016147810 */ /* 0x000fc80007ffe0ff */
[----:B------:R-:W-:-:S13]  /*0b50*/  ISETP.GT.U32.AND P0, PT, R20, 0x727fffff, PT ;  /* 0x727fffff1400780c */ /* 0x000fda0003f04070 */
[----:B-12---:R-:W-:Y:S05]  /*0b60*/  @!P0 BRA `(.L_x_9) ;  /* 0x0000000000148947 */ /* 0x006fea0003800000 */
[----:B------:R-:W-:Y:S02]  /*0b70*/  MOV R14, R22 ;  /* 0x00000016000e7202 */ /* 0x000fe40000000f00 */
[----:B------:R-:W-:-:S07]  /*0b80*/  MOV R20, 0xba0 ;  /* 0x00000ba000147802 */ /* 0x000fce0000000f00 */
[----:B0-----:R-:W-:Y:S05]  /*0b90*/  CALL.REL.NOINC `($__internal_0_$__cuda_sm20_sqrt_rn_f32_slowpath) ;  /* 0x00000014009c7944 */ /* 0x001fea0003c00000 */
[----:B------:R-:W-:Y:S01]  /*0ba0*/  IMAD.MOV.U32 R15, RZ, RZ, R22 ;  /* 0x000000ffff0f7224 */ /* 0x000fe200078e0016 */
[----:B------:R-:W-:Y:S06]  /*0bb0*/  BRA `(.L_x_10) ;  /* 0x0000000000107947 */ /* 0x000fec0003800000 */
.L_x_9:
[----:B------:R-:W-:Y:S01]  /*0bc0*/  FMUL.FTZ R15, R22, R27 ;  /* 0x0000001b160f7220 */ /* 0x000fe20000410000 */
[----:B------:R-:W-:-:S03]  /*0bd0*/  FMUL.FTZ R20, R27, 0.5 ;  /* 0x3f0000001b147820 */ /* 0x000fc60000410000 */
[----:B------:R-:W-:-:S04]  /*0be0*/  FFMA R14, -R15, R15, R22 ;  /* 0x0000000f0f0e7223 */ /* 0x000fc80000000116 */
[----:B------:R-:W-:-:S07]  /*0bf0*/  FFMA R15, R14, R20, R15 ;  /* 0x000000140e0f7223 */ /* 0x000fce000000000f */
.L_x_10:
[----:B------:R-:W-:Y:S05]  /*0c00*/  BSYNC.RECONVERGENT B4 ;  /* 0x0000000000047941 */ /* 0x000fea0003800200 */
.L_x_8:
[----:B------:R-:W1:Y:S01]  /*0c10*/  LDC R22, c[0x0][0x3c0] ;  /* 0x0000f000ff167b82 */ /* 0x000e620000000800 */
[C---:B------:R-:W-:Y:S01]  /*0c20*/  FSETP.GT.AND P0, PT, R15.reuse, RZ, PT ;  /* 0x000000ff0f00720b */ /* 0x040fe20003f04000 */
[----:B------:R-:W-:Y:S03]  /*0c30*/  BSSY.RECONVERGENT B6, `(.L_x_11) ;  /* 0x0000015000067945 */ /* 0x000fe60003800200 */
[----:B-1----:R-:W-:-:S13]  /*0c40*/  FSETP.GEU.OR P0, PT, R15, R22, !P0 ;  /* 0x000000160f00720b */ /* 0x002fda000470e400 */
[----:B------:R-:W-:Y:S05]  /*0c50*/  @P0 BRA `(.L_x_12) ;  /* 0x0000000000480947 */ /* 0x000fea0003800000 */
[----:B------:R-:W1:Y:S01]  /*0c60*/  MUFU.RCP R14, R22 ;  /* 0x00000016000e7308 */ /* 0x000e620000001000 */
[----:B------:R-:W-:Y:S07]  /*0c70*/  BSSY.RECONVERGENT B7, `(.L_x_13) ;  /* 0x000000b000077945 */ /* 0x000fee0003800200 */
[----:B------:R-:W2:Y:S01]  /*0c80*/  FCHK P0, R15, R22 ;  /* 0x000000160f007302 */ /* 0x000ea20000000000 */
[----:B-1----:R-:W-:-:S04]  /*0c90*/  FFMA R27, R14, -R22, 1 ;  /* 0x3f8000000e1b7423 */ /* 0x002fc80000000816 */
[----:B------:R-:W-:-:S04]  /*0ca0*/  FFMA R14, R14, R27, R14 ;  /* 0x0000001b0e0e7223 */ /* 0x000fc8000000000e */
[----:B------:R-:W-:-:S04]  /*0cb0*/  FFMA R20, R14, R15, RZ ;  /* 0x0000000f0e147223 */ /* 0x000fc800000000ff */
[----:B------:R-:W-:-:S04]  /*0cc0*/  FFMA R27, R20, -R22, R15 ;  /* 0x80000016141b7223 */ /* 0x000fc8000000000f */
[----:B------:R-:W-:Y:S01]  /*0cd0*/  FFMA R14, R14, R27, R20 ;  /* 0x0000001b0e0e7223 */ /* 0x000fe20000000014 */
[----:B--2---:R-:W-:Y:S06]  /*0ce0*/  @!P0 BRA `(.L_x_14) ;  /* 0x00000000000c8947 */ /* 0x004fec0003800000 */
[----:B------:R-:W-:-:S07]  /*0cf0*/  MOV R22, 0xd10 ;  /* 0x00000d1000167802 */ /* 0x000fce0000000f00 */
[----:B0-----:R-:W-:Y:S05]  /*0d00*/  CALL.REL.NOINC `($__internal_1_$__cuda_sm3x_div_rn_noftz_f32_slowpath) ;  /* 0x0000001400987944 */ /* 0x001fea0003c00000 */
[----:B------:R-:W-:-:S07]  /*0d10*/  MOV R14, R27 ;  /* 0x0000001b000e7202 */ /* 0x000fce0000000f00 */
.L_x_14:
[----:B------:R-:W-:Y:S05]  /*0d20*/  BSYNC.RECONVERGENT B7 ;  /* 0x0000000000077941 */ /* 0x000fea0003800200 */
.L_x_13:
[----:B------:R-:W-:-:S04]  /*0d30*/  FADD R14, -R14, 1 ;  /* 0x3f8000000e0e7421 */ /* 0x000fc80000000100 */
[----:B------:R-:W-:-:S04]  /*0d40*/  FMUL R15, R14, R14 ;  /* 0x0000000e0e0f7220 */ /* 0x000fc80000400000 */
[----:B------:R-:W-:Y:S01]  /*0d50*/  FMUL R14, R14, R15 ;  /* 0x0000000f0e0e7220 */ /* 0x000fe20000400000 */
[----:B------:R-:W-:-:S03]  /*0d60*/  FFMA R10, R15, 2, R10 ;  /* 0x400000000f0a7823 */ /* 0x000fc6000000000a */
[----:B------:R-:W-:-:S07]  /*0d70*/  FFMA R9, R14, 2, R9 ;  /* 0x400000000e097823 */ /* 0x000fce0000000009 */
.L_x_12:
[----:B------:R-:W-:Y:S05]  /*0d80*/  BSYNC.RECONVERGENT B6 ;  /* 0x0000000000067941 */ /* 0x000fea0003800200 */
.L_x_11:
[----:B------:R-:W1:Y:S02]  /*0d90*/  LDC.64 R14, c[0x0][0x380] ;  /* 0x0000e000ff0e7b82 */ /* 0x000e640000000a00 */
[----:B-1----:R-:W-:-:S05]  /*0da0*/  IMAD.WIDE.U32 R14, R25, 0xc, R14 ;  /* 0x0000000c190e7825 */ /* 0x002fca00078e000e */
[----:B------:R-:W2:Y:S04]  /*0db0*/  LDG.E R25, desc[UR6][R14.64+0x4] ;  /* 0x000004060e197981 */ /* 0x000ea8000c1e1900 */
[----:B------:R-:W3:Y:S04]  /*0dc0*/  LDG.E R20, desc[UR6][R14.64] ;  /* 0x000000060e147981 */ /* 0x000ee8000c1e1900 */
[----:B------:R-:W4:Y:S01]  /*0dd0*/  LDG.E R22, desc[UR6][R14.64+0x8] ;  /* 0x000008060e167981 */ /* 0x000f22000c1e1900 */
[----:B------:R-:W-:Y:S01]  /*0de0*/  BSSY.RECONVERGENT B4, `(.L_x_15) ;  /* 0x0000014000047945 */ /* 0x000fe20003800200 */
[----:B--2---:R-:W-:Y:S01]  /*0df0*/  FADD R25, R4, -R25 ;  /* 0x8000001904197221 */ /* 0x004fe20000000000 */
[----:B---3--:R-:W-:-:S03]  /*0e00*/  FADD R20, R3, -R20 ;  /* 0x8000001403147221 */ /* 0x008fc60000000000 */
[----:B------:R-:W-:Y:S01]  /*0e10*/  FMUL R25, R25, R25 ;  /* 0x0000001919197220 */ /* 0x000fe20000400000 */
[----:B----4-:R-:W-:-:S03]  /*0e20*/  FADD R22, R5, -R22 ;  /* 0x8000001605167221 */ /* 0x010fc60000000000 */
[----:B------:R-:W-:-:S04]  /*0e30*/  FFMA R25, R20, R20, R25 ;  /* 0x0000001414197223 */ /* 0x000fc80000000019 */
[----:B------:R-:W-:-:S04]  /*0e40*/  FFMA R22, R22, R22, R25 ;  /* 0x0000001616167223 */ /* 0x000fc80000000019 */
[----:B------:R1:W2:Y:S01]  /*0e50*/  MUFU.RSQ R25, R22 ;  /* 0x0000001600197308 */ /* 0x0002a20000001400 */
[----:B------:R-:W-:-:S04]  /*0e60*/  IADD3 R20, PT, PT, R22, -0xd000000, RZ ;  /* 0xf300000016147810 */ /* 0x000fc80007ffe0ff */
[----:B------:R-:W-:-:S13]  /*0e70*/  ISETP.GT.U32.AND P0, PT, R20, 0x727fffff, PT ;  /* 0x727fffff1400780c */ /* 0x000fda0003f04070 */
[----:B-12---:R-:W-:Y:S05]  /*0e80*/  @!P0 BRA `(.L_x_16) ;  /* 0x0000000000148947 */ /* 0x006fea0003800000 */
[----:B------:R-:W-:Y:S02]  /*0e90*/  MOV R14, R22 ;  /* 0x00000016000e7202 */ /* 0x000fe40000000f00 */
[----:B------:R-:W-:-:S07]  /*0ea0*/  MOV R20, 0xec0 ;  /* 0x00000ec000147802 */ /* 0x000fce0000000f00 */
[----:B0-----:R-:W-:Y:S05]  /*0eb0*/  CALL.REL.NOINC `($__internal_0_$__cuda_sm20_sqrt_rn_f32_slowpath) ;  /* 0x0000001000d47944 */ /* 0x001fea0003c00000 */
[----:B------:R-:W-:Y:S01]  /*0ec0*/  MOV R15, R22 ;  /* 0x00000016000f7202 */ /* 0x000fe20000000f00 */
[----:B------:R-:W-:Y:S06]  /*0ed0*/  BRA `(.L_x_17) ;  /* 0x0000000000107947 */ /* 0x000fec0003800000 */
.L_x_16:
[----:B------:R-:W-:Y:S01]  /*0ee0*/  FMUL.FTZ R15, R22, R25 ;  /* 0x00000019160f7220 */ /* 0x000fe20000410000 */
[----:B------:R-:W-:-:S03]  /*0ef0*/  FMUL.FTZ R20, R25, 0.5 ;  /* 0x3f00000019147820 */ /* 0x000fc60000410000 */
[----:B------:R-:W-:-:S04]  /*0f00*/  FFMA R14, -R15, R15, R22 ;  /* 0x0000000f0f0e7223 */ /* 0x000fc80000000116 */
[----:B------:R-:W-:-:S07]  /*0f10*/  FFMA R15, R14, R20, R15 ;  /* 0x000000140e0f7223 */ /* 0x000fce000000000f */
.L_x_17:
[----:B------:R-:W-:Y:S05]  /*0f20*/  BSYNC.RECONVERGENT B4 ;  /* 0x0000000000047941 */ /* 0x000fea0003800200 */
.L_x_15:
        /* <DEDUP_REMOVED lines=16> */
[----:B------:R-:W-:-:S07]  /*1030*/  IMAD.MOV.U32 R14, RZ, RZ, R27 ;  /* 0x000000ffff0e7224 */ /* 0x000fce00078e001b */
.L_x_21:
[----:B------:R-:W-:Y:S05]  /*1040*/  BSYNC.RECONVERGENT B7 ;  /* 0x0000000000077941 */ /* 0x000fea0003800200 */
.L_x_20:
[----:B------:R-:W-:-:S04]  /*1050*/  FADD R14, -R14, 1 ;  /* 0x3f8000000e0e7421 */ /* 0x000fc80000000100 */
[----:B------:R-:W-:-:S04]  /*1060*/  FMUL R15, R14, R14 ;  /* 0x0000000e0e0f7220 */ /* 0x000fc80000400000 */
[----:B------:R-:W-:Y:S01]  /*1070*/  FMUL R14, R14, R15 ;  /* 0x0000000f0e0e7220 */ /* 0x000fe20000400000 */
[----:B------:R-:W-:-:S03]  /*1080*/  FFMA R10, R15, 2, R10 ;  /* 0x400000000f0a7823 */ /* 0x000fc6000000000a */
[----:B------:R-:W-:-:S07]  /*1090*/  FFMA R9, R14, 2, R9 ;  /* 0x400000000e097823 */ /* 0x000fce0000000009 */
.L_x_19:
[----:B------:R-:W-:Y:S05]  /*10a0*/  BSYNC.RECONVERGENT B6 ;  /* 0x0000000000067941 */ /* 0x000fea0003800200 */
.L_x_18:
[----:B------:R-:W1:Y:S01]  /*10b0*/  LDC.64 R14, c[0x0][0x380] ;  /* 0x0000e000ff0e7b82 */ /* 0x000e620000000a00 */
[----:B------:R-:W-:-:S05]  /*10c0*/  IADD3 R25, PT, PT, R23, -0x1, RZ ;  /* 0xffffffff17197810 */ /* 0x000fca0007ffe0ff */
        /* <DEDUP_REMOVED lines=20> */
.L_x_23:
[----:B------:R-:W-:Y:S01]  /*1210*/  FMUL.FTZ R15, R22, R25 ;  /* 0x00000019160f7220 */ /* 0x000fe20000410000 */
[----:B------:R-:W-:-:S03]  /*1220*/  FMUL.FTZ R20, R25, 0.5 ;  /* 0x3f00000019147820 */ /* 0x000fc60000410000 */
[----:B------:R-:W-:-:S04]  /*1230*/  FFMA R14, -R15, R15, R22 ;  /* 0x0000000f0f0e7223 */ /* 0x000fc80000000116 */
[----:B------:R-:W-:-:S07]  /*1240*/  FFMA R15, R14, R20, R15 ;  /* 0x000000140e0f7223 */ /* 0x000fce000000000f */
.L_x_24:
[----:B------:R-:W-:Y:S05]  /*1250*/  BSYNC.RECONVERGENT B4 ;  /* 0x0000000000047941 */ /* 0x000fea0003800200 */
.L_x_22:
        /* <DEDUP_REMOVED lines=17> */
.L_x_28:
[----:B------:R-:W-:Y:S05]  /*1370*/  BSYNC.RECONVERGENT B7 ;  /* 0x0000000000077941 */ /* 0x000fea0003800200 */
.L_x_27:
[----:B------:R-:W-:-:S04]  /*1380*/  FADD R14, -R14, 1 ;  /* 0x3f8000000e0e7421 */ /* 0x000fc80000000100 */
[----:B------:R-:W-:-:S04]  /*1390*/  FMUL R15, R14, R14 ;  /* 0x0000000e0e0f7220 */ /* 0x000fc80000400000 */
[----:B------:R-:W-:Y:S01]  /*13a0*/  FMUL R14, R14, R15 ;  /* 0x0000000f0e0e7220 */ /* 0x000fe20000400000 */
[----:B------:R-:W-:-:S03]  /*13b0*/  FFMA R10, R15, 2, R10 ;  /* 0x400000000f0a7823 */ /* 0x000fc6000000000a */
[----:B------:R-:W-:-:S07]  /*13c0*/  FFMA R9, R14, 2, R9 ;  /* 0x400000000e097823 */ /* 0x000fce0000000009 */
.L_x_26:
[----:B------:R-:W-:Y:S05]  /*13d0*/  BSYNC.RECONVERGENT B6 ;  /* 0x0000000000067941 */ /* 0x000fea0003800200 */
.L_x_25:
        /* <DEDUP_REMOVED lines=21> */
.L_x_30:
[----:B------:R-:W-:Y:S01]  /*1530*/  FMUL.FTZ R15, R22, R25 ;  /* 0x00000019160f7220 */ /* 0x000fe20000410000 */
[----:B------:R-:W-:-:S03]  /*1540*/  FMUL.FTZ R20, R25, 0.5 ;  /* 0x3f00000019147820 */ /* 0x000fc60000410000 */
[----:B------:R-:W-:-:S04]  /*1550*/  FFMA R14, -R15, R15, R22 ;  /* 0x0000000f0f0e7223 */ /* 0x000fc80000000116 */
[----:B------:R-:W-:-:S07]  /*1560*/  FFMA R15, R14, R20, R15 ;  /* 0x000000140e0f7223 */ /* 0x000fce000000000f */
.L_x_31:
[----:B------:R-:W-:Y:S05]  /*1570*/  BSYNC.RECONVERGENT B4 ;  /* 0x0000000000047941 */ /* 0x000fea0003800200 */
.L_x_29:
        /* <DEDUP_REMOVED lines=17> */
.L_x_35:
[----:B------:R-:W-:Y:S05]  /*1690*/  BSYNC.RECONVERGENT B7 ;  /* 0x0000000000077941 */ /* 0x000fea0003800200 */
.L_x_34:
[----:B------:R-:W-:-:S04]  /*16a0*/  FADD R14, -R14, 1 ;  /* 0x3f8000000e0e7421 */ /* 0x000fc80000000100 */
[----:B------:R-:W-:-:S04]  /*16b0*/  FMUL R15, R14, R14 ;  /* 0x0000000e0e0f7220 */ /* 0x000fc80000400000 */
[----:B------:R-:W-:Y:S01]  /*16c0*/  FMUL R14, R14, R15 ;  /* 0x0000000f0e0e7220 */ /* 0x000fe20000400000 */
[----:B------:R-:W-:-:S03]  /*16d0*/  FFMA R10, R15, 2, R10 ;  /* 0x400000000f0a7823 */ /* 0x000fc6000000000a */
[----:B------:R-:W-:-:S07]  /*16e0*/  FFMA R9, R14, 2, R9 ;  /* 0x400000000e097823 */ /* 0x000fce0000000009 */
.L_x_33:
[----:B------:R-:W-:Y:S05]  /*16f0*/  BSYNC.RECONVERGENT B6 ;  /* 0x0000000000067941 */ /* 0x000fea0003800200 */
.L_x_32:
[----:B------:R-:W-:Y:S01]  /*1700*/  VIADD R23, R23, 0x4 ;  /* 0x0000000417177836 */ /* 0x000fe20000000000 */
[----:B------:R-:W-:Y:S06]  /*1710*/  @P4 BRA `(.L_x_36) ;  /* 0xfffffff000c44947 */ /* 0x000fec000383ffff */
.L_x_7:
[----:B------:R-:W-:Y:S05]  /*1720*/  BSYNC.RECONVERGENT B0 ;  /* 0x0000000000007941 */ /* 0x000fea0003800200 */
.L_x_6:
[----:B------:R-:W-:-:S13]  /*1730*/  LOP3.LUT P0, R14, R19, 0x3, RZ, 0xc0, !PT ;  /* 0x00000003130e7812 */ /* 0x000fda000780c0ff */
[----:B------:R-:W-:Y:S05]  /*1740*/  @!P0 BRA `(.L_x_5) ;  /* 0x00000008007c8947 */ /* 0x000fea0003800000 */
[----:B------:R-:W-:Y:S01]  /*1750*/  ISETP.NE.AND P0, PT, R14, 0x1, PT ;  /* 0x000000010e00780c */ /* 0x000fe20003f05270 */
[----:B------:R-:W-:-:S12]  /*1760*/  BSSY.RECONVERGENT B0, `(.L_x_37) ;  /* 0x0000069000007945 */ /* 0x000fd80003800200 */
[----:B------:R-:W-:Y:S05]  /*1770*/  @!P0 BRA `(.L_x_38) ;  /* 0x00000004009c8947 */ /* 0x000fea0003800000 */
[----:B------:R-:W1:Y:S01]  /*1780*/  LDC.64 R14, c[0x0][0x380] ;  /* 0x0000e000ff0e7b82 */ /* 0x000e620000000a00 */
[----:B------:R-:W-:-:S05]  /*1790*/  IADD3 R23, PT, PT, R16, R21, RZ ;  /* 0x0000001510177210 */ /* 0x000fca0007ffe0ff */
[----:B-1----:R-:W-:-:S05]  /*17a0*/  IMAD.WIDE.U32 R14, R23, 0xc, R14 ;  /* 0x0000000c170e7825 */ /* 0x002fca00078e000e */
[----:B------:R-:W2:Y:S04]  /*17b0*/  LDG.E R25, desc[UR6][R14.64+0x4] ;  /* 0x000004060e197981 */ /* 0x000ea8000c1e1900 */
[----:B------:R-:W3:Y:S04]  /*17c0*/  LDG.E R18, desc[UR6][R14.64] ;  /* 0x000000060e127981 */ /* 0x000ee8000c1e1900 */
[----:B------:R-:W4:Y:S01]  /*17d0*/  LDG.E R20, desc[UR6][R14.64+0x8] ;  /* 0x000008060e147981 */ /* 0x000f22000c1e1900 */
[----:B------:R-:W-:Y:S01]  /*17e0*/  BSSY.RECONVERGENT B4, `(.L_x_39) ;  /* 0x0000014000047945 */ /* 0x000fe20003800200 */
[----:B--2--5:R-:W-:Y:S01]  /*17f0*/  FADD R25, R4, -R25 ;  /* 0x8000001904197221 */ /* 0x024fe20000000000 */
        /* <DEDUP_REMOVED lines=14> */
.L_x_40:
[----:B------:R-:W-:Y:S01]  /*18e0*/  FMUL.FTZ R15, R20, R25 ;  /* 0x00000019140f7220 */ /* 0x000fe20000410000 */
[----:B------:R-:W-:-:S03]  /*18f0*/  FMUL.FTZ R18, R25, 0.5 ;  /* 0x3f00000019127820 */ /* 0x000fc60000410000 */
[----:B------:R-:W-:-:S04]  /*1900*/  FFMA R14, -R15, R15, R20 ;  /* 0x0000000f0f0e7223 */ /* 0x000fc80000000114 */
[----:B------:R-:W-:-:S07]  /*1910*/  FFMA R15, R14, R18, R15 ;  /* 0x000000120e0f7223 */ /* 0x000fce000000000f */
.L_x_41:
[----:B------:R-:W-:Y:S05]  /*1920*/  BSYNC.RECONVERGENT B4 ;  /* 0x0000000000047941 */ /* 0x000fea0003800200 */
.L_x_39:
        /* <DEDUP_REMOVED lines=17> */
.L_x_45:
[----:B------:R-:W-:Y:S05]  /*1a40*/  BSYNC.RECONVERGENT B7 ;  /* 0x0000000000077941 */ /* 0x000fea0003800200 */
.L_x_44:
[----:B------:R-:W-:-:S04]  /*1a50*/  FADD R14, -R14, 1 ;  /* 0x3f8000000e0e7421 */ /* 0x000fc80000000100 */
[----:B------:R-:W-:-:S04]  /*1a60*/  FMUL R15, R14, R14 ;  /* 0x0000000e0e0f7220 */ /* 0x000fc80000400000 */
[----:B------:R-:W-:Y:S01]  /*1a70*/  FMUL R14, R14, R15 ;  /* 0x0000000f0e0e7220 */ /* 0x000fe20000400000 */
[----:B------:R-:W-:-:S03]  /*1a80*/  FFMA R10, R15, 2, R10 ;  /* 0x400000000f0a7823 */ /* 0x000fc6000000000a */
[----:B------:R-:W-:-:S07]  /*1a90*/  FFMA R9, R14, 2, R9 ;  /* 0x400000000e097823 */ /* 0x000fce0000000009 */
.L_x_43:
[----:B------:R-:W-:Y:S05]  /*1aa0*/  BSYNC.RECONVERGENT B6 ;  /* 0x0000000000067941 */ /* 0x000fea0003800200 */
.L_x_42:
[----:B------:R-:W1:Y:S01]  /*1ab0*/  LDC.64 R14, c[0x0][0x380] ;  /* 0x0000e000ff0e7b82 */ /* 0x000e620000000a00 */
[----:B------:R-:W-:-:S05]  /*1ac0*/  IADD3 R23, PT, PT, R23, 0x1, RZ ;  /* 0x0000000117177810 */ /* 0x000fca0007ffe0ff */
        /* <DEDUP_REMOVED lines=20> */
.L_x_47:
[----:B------:R-:W-:Y:S01]  /*1c10*/  FMUL.FTZ R15, R20, R23 ;  /* 0x00000017140f7220 */ /* 0x000fe20000410000 */
[----:B------:R-:W-:-:S03]  /*1c20*/  FMUL.FTZ R18, R23, 0.5 ;  /* 0x3f00000017127820 */ /* 0x000fc60000410000 */
[----:B------:R-:W-:-:S04]  /*1c30*/  FFMA R14, -R15, R15, R20 ;  /* 0x0000000f0f0e7223 */ /* 0x000fc80000000114 */
[----:B------:R-:W-:-:S07]  /*1c40*/  FFMA R15, R14, R18, R15 ;  /* 0x000000120e0f7223 */ /* 0x000fce000000000f */
.L_x_48:
[----:B------:R-:W-:Y:S05]  /*1c50*/  BSYNC.RECONVERGENT B4 ;  /* 0x0000000000047941 */ /* 0x000fea0003800200 */
.L_x_46:
        /* <DEDUP_REMOVED lines=17> */
.L_x_52:
[----:B------:R-:W-:Y:S05]  /*1d70*/  BSYNC.RECONVERGENT B7 ;  /* 0x0000000000077941 */ /* 0x000fea0003800200 */
.L_x_51:
[----:B------:R-:W-:-:S04]  /*1d80*/  FADD R14, -R14, 1 ;  /* 0x3f8000000e0e7421 */ /* 0x000fc80000000100 */
[----:B------:R-:W-:-:S04]  /*1d90*/  FMUL R15, R14, R14 ;  /* 0x0000000e0e0f7220 */ /* 0x000fc80000400000 */
[----:B------:R-:W-:Y:S01]  /*1da0*/  FMUL R14, R14, R15 ;  /* 0x0000000f0e0e7220 */ /* 0x000fe20000400000 */
[----:B------:R-:W-:-:S03]  /*1db0*/  FFMA R10, R15, 2, R10 ;  /* 0x400000000f0a7823 */ /* 0x000fc6000000000a */
[----:B------:R-:W-:-:S07]  /*1dc0*/  FFMA R9, R14, 2, R9 ;  /* 0x400000000e097823 */ /* 0x000fce0000000009 */
.L_x_50:
[----:B------:R-:W-:Y:S05]  /*1dd0*/  BSYNC.RECONVERGENT B6 ;  /* 0x0000000000067941 */ /* 0x000fea0003800200 */
.L_x_49:
[----:B------:R-:W-:-:S07]  /*1de0*/  IADD3 R21, PT, PT, R21, 0x2, RZ ;  /* 0x0000000215157810 */ /* 0x000fce0007ffe0ff */
.L_x_38:
[----:B------:R-:W-:Y:S05]  /*1df0*/  BSYNC.RECONVERGENT B0 ;  /* 0x0000000000007941 */ /* 0x000fea0003800200 */
.L_x_37:
[----:B------:R-:W-:-:S04]  /*1e00*/  LOP3.LUT R19, R19, 0x1, RZ, 0xc0, !PT ;  /* 0x0000000113137812 */ /* 0x000fc800078ec0ff */
[----:B------:R-:W-:-:S13]  /*1e10*/  ISETP.NE.U32.AND P0, PT, R19, 0x1, PT ;  /* 0x000000011300780c */ /* 0x000fda0003f05070 */
[----:B------:R-:W-:Y:S05]  /*1e20*/  @P0 BRA `(.L_x_5) ;  /* 0x0000000000c40947 */ /* 0x000fea0003800000 */
        /* <DEDUP_REMOVED lines=22> */
.L_x_54:
[----:B------:R-:W-:Y:S01]  /*1f90*/  FMUL.FTZ R15, R18, R19 ;  /* 0x00000013120f7220 */ /* 0x000fe20000410000 */
[----:B------:R-:W-:-:S03]  /*1fa0*/  FMUL.FTZ R16, R19, 0.5 ;  /* 0x3f00000013107820 */ /* 0x000fc60000410000 */
[----:B------:R-:W-:-:S04]  /*1fb0*/  FFMA R14, -R15, R15, R18 ;  /* 0x0000000f0f0e7223 */ /* 0x000fc80000000112 */
[----:B------:R-:W-:-:S07]  /*1fc0*/  FFMA R15, R14, R16, R15 ;  /* 0x000000100e0f7223 */ /* 0x000fce000000000f */
.L_x_55:
[----:B------:R-:W-:Y:S05]  /*1fd0*/  BSYNC.RECONVERGENT B0 ;  /* 0x0000000000007941 */ /* 0x000fea0003800200 */
.L_x_53:
[----:B------:R-:W1:Y:S01]  /*1fe0*/  LDC R18, c[0x0][0x3c0] ;  /* 0x0000f000ff127b82 */ /* 0x000e620000000800 */
[----:B------:R-:W-:-:S04]  /*1ff0*/  FSETP.GT.AND P0, PT, R15, RZ, PT ;  /* 0x000000ff0f00720b */ /* 0x000fc80003f04000 */
        /* <DEDUP_REMOVED lines=14> */
.L_x_57:
[----:B------:R-:W-:Y:S05]  /*20e0*/  BSYNC.RECONVERGENT B0 ;  /* 0x0000000000007941 */ /* 0x000fea0003800200 */
.L_x_56:
[----:B------:R-:W-:-:S04]  /*20f0*/  FADD R14, -R14, 1 ;  /* 0x3f8000000e0e7421 */ /* 0x000fc80000000100 */
[----:B------:R-:W-:-:S04]  /*2100*/  FMUL R15, R14, R14 ;  /* 0x0000000e0e0f7220 */ /* 0x000fc80000400000 */
[----:B------:R-:W-:Y:S01]  /*2110*/  FMUL R14, R14, R15 ;  /* 0x0000000f0e0e7220 */ /* 0x000fe20000400000 */
[----:B------:R-:W-:-:S03]  /*2120*/  FFMA R10, R15, 2, R10 ;  /* 0x400000000f0a7823 */ /* 0x000fc6000000000a */
[----:B------:R-:W-:-:S07]  /*2130*/  FFMA R9, R14, 2, R9 ;  /* 0x400000000e097823 */ /* 0x000fce0000000009 */
.L_x_5:
[----:B------:R-:W-:Y:S05]  /*2140*/  BSYNC.RECONVERGENT B1 ;  /* 0x0000000000017941 */ /* 0x000fea0003800200 */
.L_x_4:
[----:B------:R-:W-:Y:S05]  /*2150*/  @P3 BRA `(.L_x_58) ;  /* 0xffffffe400903947 */ /* 0x000fea000383ffff */
.L_x_3:
[----:B------:R-:W-:Y:S05]  /*2160*/  BSYNC.RECONVERGENT B2 ;  /* 0x0000000000027941 */ /* 0x000fea0003800200 */
.L_x_2:
[----:B------:R-:W-:Y:S05]  /*2170*/  @P2 BRA `(.L_x_59) ;  /* 0xffffffe400642947 */ /* 0x000fea000383ffff */
.L_x_1:
[----:B------:R-:W-:Y:S05]  /*2180*/  BSYNC.RECONVERGENT B3 ;  /* 0x0000000000037941 */ /* 0x000fea0003800200 */
.L_x_0:
[----:B------:R-:W-:Y:S05]  /*2190*/  BRA.U UP0, `(.L_x_60) ;  /* 0xffffffe500387547 */ /* 0x000fea000b83ffff */
[----:B-----5:R-:W1:Y:S08]  /*21a0*/  LDC.64 R4, c[0x0][0x3a0] ;  /* 0x0000e800ff047b82 */ /* 0x020e700000000a00 */
[----:B------:R-:W2:Y:S01]  /*21b0*/  LDC.64 R6, c[0x0][0x3a8] ;  /* 0x0000ea00ff067b82 */ /* 0x000ea20000000a00 */
[----:B-1----:R-:W-:-:S05]  /*21c0*/  IMAD.WIDE R4, R2, 0x4, R4 ;  /* 0x0000000402047825 */ /* 0x002fca00078e0204 */
[----:B------:R-:W-:Y:S01]  /*21d0*/  STG.E desc[UR6][R4.64], R10 ;  /* 0x0000000a04007986 */ /* 0x000fe2000c101906 */
[----:B--2---:R-:W-:-:S05]  /*21e0*/  IMAD.WIDE R6, R2, 0x4, R6 ;  /* 0x0000000402067825 */ /* 0x004fca00078e0206 */
[----:B------:R-:W-:Y:S01]  /*21f0*/  STG.E desc[UR6][R6.64], R9 ;  /* 0x0000000906007986 */ /* 0x000fe2000c101906 */
[----:B------:R-:W-:Y:S05]  /*2200*/  EXIT ;  /* 0x000000000000794d */ /* 0x000fea0003800000 */
        .weak           $__internal_0_$__cuda_sm20_sqrt_rn_f32_slowpath
        .type           $__internal_0_$__cuda_sm20_sqrt_rn_f32_slowpath,@function
        .size           $__internal_0_$__cuda_sm20_sqrt_rn_f32_slowpath,($__internal_1_$__cuda_sm3x_div_rn_noftz_f32_slowpath - $__internal_0_$__cuda_sm20_sqrt_rn_f32_slowpath)
$__internal_0_$__cuda_sm20_sqrt_rn_f32_slowpath:
[----:B------:R-:W-:-:S13]  /*2210*/  LOP3.LUT P0, RZ, R14, 0x7fffffff, RZ, 0xc0, !PT ;  /* 0x7fffffff0eff7812 */ /* 0x000fda000780c0ff */
[----:B------:R-:W-:Y:S01]  /*2220*/  @!P0 MOV R22, R14 ;  /* 0x0000000e00168202 */ /* 0x000fe20000000f00 */
[----:B------:R-:W-:Y:S06]  /*2230*/  @!P0 BRA `(.L_x_61) ;  /* 0x0000000000408947 */ /* 0x000fec0003800000 */
[----:B------:R-:W-:-:S13]  /*2240*/  FSETP.GEU.FTZ.AND P0, PT, R14, RZ, PT ;  /* 0x000000ff0e00720b */ /* 0x000fda0003f1e000 */
[----:B------:R-:W-:Y:S01]  /*2250*/  @!P0 MOV R22, 0x7fffffff ;  /* 0x7fffffff00168802 */ /* 0x000fe20000000f00 */
[----:B------:R-:W-:Y:S06]  /*2260*/  @!P0 BRA `(.L_x_61) ;  /* 0x0000000000348947 */ /* 0x000fec0003800000 */
[----:B------:R-:W-:-:S13]  /*2270*/  FSETP.GTU.FTZ.AND P0, PT, |R14|, +INF , PT ;  /* 0x7f8000000e00780b */ /* 0x000fda0003f1c200 */
[----:B------:R-:W-:Y:S01]  /*2280*/  @P0 FADD.FTZ R22, R14, 1 ;  /* 0x3f8000000e160421 */ /* 0x000fe20000010000 */
[----:B------:R-:W-:Y:S06]  /*2290*/  @P0 BRA `(.L_x_61) ;  /* 0x0000000000280947 */ /* 0x000fec0003800000 */
[----:B------:R-:W-:-:S13]  /*22a0*/  FSETP.NEU.FTZ.AND P0, PT, |R14|, +INF , PT ;  /* 0x7f8000000e00780b */ /* 0x000fda0003f1d200 */
[----:B------:R-:W-:-:S04]  /*22b0*/  @P0 FFMA R24, R14, 1.84467440737095516160e+19, RZ ;  /* 0x5f8000000e180823 */ /* 0x000fc800000000ff */
[----:B------:R-:W0:Y:S02]  /*22c0*/  @P0 MUFU.RSQ R27, R24 ;  /* 0x00000018001b0308 */ /* 0x000e240000001400 */
[----:B0-----:R-:W-:Y:S01]  /*22d0*/  @P0 FMUL.FTZ R15, R24, R27 ;  /* 0x0000001b180f0220 */ /* 0x001fe20000410000 */
[----:B------:R-:W-:-:S03]  /*22e0*/  @P0 FMUL.FTZ R27, R27, 0.5 ;  /* 0x3f0000001b1b0820 */ /* 0x000fc60000410000 */
[----:B------:R-:W-:-:S04]  /*22f0*/  @P0 FADD.FTZ R22, -R15, -RZ ;  /* 0x800000ff0f160221 */ /* 0x000fc80000010100 */
[----:B------:R-:W-:Y:S01]  /*2300*/  @P0 FFMA R26, R15, R22, R24 ;  /* 0x000000160f1a0223 */ /* 0x000fe20000000018 */
[----:B------:R-:W-:-:S03]  /*2310*/  @!P0 MOV R22, R14 ;  /* 0x0000000e00168202 */ /* 0x000fc60000000f00 */
[----:B------:R-:W-:-:S04]  /*2320*/  @P0 FFMA R26, R26, R27, R15 ;  /* 0x0000001b1a1a0223 */ /* 0x000fc8000000000f */
[----:B------:R-:W-:-:S07]  /*2330*/  @P0 FMUL.FTZ R22, R26, 2.3283064365386962891e-10 ;  /* 0x2f8000001a160820 */ /* 0x000fce0000410000 */
.L_x_61:
[----:B------:R-:W-:Y:S02]  /*2340*/  HFMA2 R15, -RZ, RZ, 0, 0 ;  /* 0x00000000ff0f7431 */ /* 0x000fe400000001ff */
[----:B------:R-:W-:-:S04]  /*2350*/  IMAD.MOV.U32 R14, RZ, RZ, R20 ;  /* 0x000000ffff0e7224 */ /* 0x000fc800078e0014 */
[----:B------:R-:W-:Y:S05]  /*2360*/  RET.REL.NODEC R14 `(density_kernel) ;  /* 0xffffffdc0e247950 */ /* 0x000fea0003c3ffff */
        .weak           $__internal_1_$__cuda_sm3x_div_rn_noftz_f32_slowpath
        .type           $__internal_1_$__cuda_sm3x_div_rn_noftz_f32_slowpath,@function
        .size           $__internal_1_$__cuda_sm3x_div_rn_noftz_f32_slowpath,(.L_x_75 - $__internal_1_$__cuda_sm3x_div_rn_noftz_f32_slowpath)
$__internal_1_$__cuda_sm3x_div_rn_noftz_f32_slowpath:
[----:B------:R-:W-:Y:S01]  /*2370*/  SHF.R.U32.HI R20, RZ, 0x17, R0 ;  /* 0x00000017ff147819 */ /* 0x000fe20000011600 */
[----:B------:R-:W-:Y:S01]  /*2380*/  BSSY.RECONVERGENT B4, `(.L_x_62) ;  /* 0x0000063000047945 */ /* 0x000fe20003800200 */
[----:B------:R-:W-:Y:S02]  /*2390*/  SHF.R.U32.HI R14, RZ, 0x17, R15 ;  /* 0x00000017ff0e7819 */ /* 0x000fe4000001160f */
[----:B------:R-:W-:Y:S02]  /*23a0*/  LOP3.LUT R20, R20, 0xff, RZ, 0xc0, !PT ;  /* 0x000000ff14147812 */ /* 0x000fe400078ec0ff */
[----:B------:R-:W-:Y:S02]  /*23b0*/  LOP3.LUT R14, R14, 0xff, RZ, 0xc0, !PT ;  /* 0x000000ff0e0e7812 */ /* 0x000fe400078ec0ff */
[----:B------:R-:W-:Y:S02]  /*23c0*/  IADD3 R28, PT, PT, R20, -0x1, RZ ;  /* 0xffffffff141c7810 */ /* 0x000fe40007ffe0ff */
[----:B------:R-:W-:-:S02]  /*23d0*/  IADD3 R27, PT, PT, R14, -0x1, RZ ;  /* 0xffffffff0e1b7810 */ /* 0x000fc40007ffe0ff */
[----:B------:R-:W-:Y:S02]  /*23e0*/  ISETP.GT.U32.AND P0, PT, R28, 0xfd, PT ;  /* 0x000000fd1c00780c */ /* 0x000fe40003f04070 */
[----:B------:R-:W-:Y:S02]  /*23f0*/  MOV R26, R0 ;  /* 0x00000000001a7202 */ /* 0x000fe40000000f00 */
[----:B------:R-:W-:-:S13]  /*2400*/  ISETP.GT.U32.OR P0, PT, R27, 0xfd, P0 ;  /* 0x000000fd1b00780c */ /* 0x000fda0000704470 */
[----:B------:R-:W-:Y:S01]  /*2410*/  @!P0 IMAD.MOV.U32 R24, RZ, RZ, RZ ;  /* 0x000000ffff188224 */ /* 0x000fe200078e00ff */
[----:B------:R-:W-:Y:S06]  /*2420*/  @!P0 BRA `(.L_x_63) ;  /* 0x00000000005c8947 */ /* 0x000fec0003800000 */
[----:B------:R-:W-:Y:S02]  /*2430*/  FSETP.GTU.FTZ.AND P0, PT, |R15|, +INF , PT ;  /* 0x7f8000000f00780b */ /* 0x000fe40003f1c200 */
[----:B------:R-:W-:-:S04]  /*2440*/  FSETP.GTU.FTZ.AND P1, PT, |R0|, +INF , PT ;  /* 0x7f8000000000780b */ /* 0x000fc80003f3c200 */
[----:B------:R-:W-:-:S13]  /*2450*/  PLOP3.LUT P0, PT, P0, P1, PT, 0xf8, 0x8f ;  /* 0x00000000008f781c */ /* 0x000fda0000703f70 */
[----:B------:R-:W-:Y:S05]  /*2460*/  @P0 BRA `(.L_x_64) ;  /* 0x00000004004c0947 */ /* 0x000fea0003800000 */
[----:B------:R-:W-:-:S13]  /*2470*/  LOP3.LUT P0, RZ, R26, 0x7fffffff, R15, 0xc8, !PT ;  /* 0x7fffffff1aff7812 */ /* 0x000fda000780c80f */
[----:B------:R-:W-:Y:S05]  /*2480*/  @!P0 BRA `(.L_x_65) ;  /* 0x00000004003c8947 */ /* 0x000fea0003800000 */
[C---:B------:R-:W-:Y:S02]  /*2490*/  FSETP.NEU.FTZ.AND P5, PT, |R15|.reuse, +INF , PT ;  /* 0x7f8000000f00780b */ /* 0x040fe40003fbd200 */
[----:B------:R-:W-:Y:S02]  /*24a0*/  FSETP.NEU.FTZ.AND P1, PT, |R0|, +INF , PT ;  /* 0x7f8000000000780b */ /* 0x000fe40003f3d200 */
[----:B------:R-:W-:-:S11]  /*24b0*/  FSETP.NEU.FTZ.AND P0, PT, |R15|, +INF , PT ;  /* 0x7f8000000f00780b */ /* 0x000fd60003f1d200 */
[----:B------:R-:W-:Y:S05]  /*24c0*/  @!P1 BRA !P5, `(.L_x_65) ;  /* 0x00000004002c9947 */ /* 0x000fea0006800000 */
[----:B------:R-:W-:-:S04]  /*24d0*/  LOP3.LUT P5, RZ, R15, 0x7fffffff, RZ, 0xc0, !PT ;  /* 0x7fffffff0fff7812 */ /* 0x000fc800078ac0ff */
[----:B------:R-:W-:-:S13]  /*24e0*/  PLOP3.LUT P1, PT, P1, P5, PT, 0x2f, 0xf2 ;  /* 0x0000000000f2781c */ /* 0x000fda0000f2a577 */
[----:B------:R-:W-:Y:S05]  /*24f0*/  @P1 BRA `(.L_x_66) ;  /* 0x0000000400181947 */ /* 0x000fea0003800000 */
[----:B------:R-:W-:-:S04]  /*2500*/  LOP3.LUT P1, RZ, R26, 0x7fffffff, RZ, 0xc0, !PT ;  /* 0x7fffffff1aff7812 */ /* 0x000fc8000782c0ff */
[----:B------:R-:W-:-:S13]  /*2510*/  PLOP3.LUT P0, PT, P0, P1, PT, 0x2f, 0xf2 ;  /* 0x0000000000f2781c */ /* 0x000fda0000702577 */
[----:B------:R-:W-:Y:S05]  /*2520*/  @P0 BRA `(.L_x_67) ;  /* 0x0000000400000947 */ /* 0x000fea0003800000 */
[----:B------:R-:W-:Y:S02]  /*2530*/  ISETP.GE.AND P0, PT, R27, RZ, PT ;  /* 0x000000ff1b00720c */ /* 0x000fe40003f06270 */
[----:B------:R-:W-:-:S11]  /*2540*/  ISETP.GE.AND P1, PT, R28, RZ, PT ;  /* 0x000000ff1c00720c */ /* 0x000fd60003f26270 */
[----:B------:R-:W-:Y:S01]  /*2550*/  @P0 MOV R24, RZ ;  /* 0x000000ff00180202 */ /* 0x000fe20000000f00 */
[----:B------:R-:W-:Y:S01]  /*2560*/  @!P0 FFMA R15, R15, 1.84467440737095516160e+19, RZ ;  /* 0x5f8000000f0f8823 */ /* 0x000fe200000000ff */
[----:B------:R-:W-:Y:S01]  /*2570*/  @!P0 MOV R24, 0xffffffc0 ;  /* 0xffffffc000188802 */ /* 0x000fe20000000f00 */
[----:B------:R-:W-:-:S03]  /*2580*/  @!P1 FFMA R26, R0, 1.84467440737095516160e+19, RZ ;  /* 0x5f800000001a9823 */ /* 0x000fc600000000ff */
[----:B------:R-:W-:-:S07]  /*2590*/  @!P1 IADD3 R24, PT, PT, R24, 0x40, RZ ;  /* 0x0000004018189810 */ /* 0x000fce0007ffe0ff */
.L_x_63:
[----:B------:R-:W-:Y:S01]  /*25a0*/  LEA R27, R20, 0xc0800000, 0x17 ;  /* 0xc0800000141b7811 */ /* 0x000fe200078eb8ff */
[----:B------:R-:W-:Y:S01]  /*25b0*/  VIADD R28, R14, 0xffffff81 ;  /* 0xffffff810e1c7836 */ /* 0x000fe20000000000 */
[----:B------:R-:W-:Y:S02]  /*25c0*/  BSSY.RECONVERGENT B5, `(.L_x_68) ;  /* 0x0000035000057945 */ /* 0x000fe40003800200 */
[----:B------:R-:W-:Y:S01]  /*25d0*/  IADD3 R29, PT, PT, -R27, R26, RZ ;  /* 0x0000001a1b1d7210 */ /* 0x000fe20007ffe1ff */
[C---:B------:R-:W-:Y:S01]  /*25e0*/  IMAD R14, R28.reuse, -0x800000, R15 ;  /* 0xff8000001c0e7824 */ /* 0x040fe200078e020f */
[----:B------:R-:W-:Y:S02]  /*25f0*/  IADD3 R20, PT, PT, R28, 0x7f, -R20 ;  /* 0x0000007f1c147810 */ /* 0x000fe40007ffe814 */
[----:B------:R-:W0:Y:S01]  /*2600*/  MUFU.RCP R26, R29 ;  /* 0x0000001d001a7308 */ /* 0x000e220000001000 */
[----:B------:R-:W-:Y:S01]  /*2610*/  FADD.FTZ R27, -R29, -RZ ;  /* 0x800000ff1d1b7221 */ /* 0x000fe20000010100 */
[----:B------:R-:W-:-:S03]  /*2620*/  IADD3 R24, PT, PT, R20, R24, RZ ;  /* 0x0000001814187210 */ /* 0x000fc60007ffe0ff */
[----:B0-----:R-:W-:-:S04]  /*2630*/  FFMA R15, R26, R27, 1 ;  /* 0x3f8000001a0f7423 */ /* 0x001fc8000000001b */
[----:B------:R-:W-:-:S04]  /*2640*/  FFMA R15, R26, R15, R26 ;  /* 0x0000000f1a0f7223 */ /* 0x000fc8000000001a */
[----:B------:R-:W-:-:S04]  /*2650*/  FFMA R20, R14, R15, RZ ;  /* 0x0000000f0e147223 */ /* 0x000fc800000000ff */
[----:B------:R-:W-:-:S04]  /*2660*/  FFMA R26, R27, R20, R14 ;  /* 0x000000141b1a7223 */ /* 0x000fc8000000000e */
[----:B------:R-:W-:-:S04]  /*2670*/  FFMA R20, R15, R26, R20 ;  /* 0x0000001a0f147223 */ /* 0x000fc80000000014 */
[----:B------:R-:W-:-:S04]  /*2680*/  FFMA R29, R27, R20, R14 ;  /* 0x000000141b1d7223 */ /* 0x000fc8000000000e */
[----:B------:R-:W-:-:S05]  /*2690*/  FFMA R27, R15, R29, R20 ;  /* 0x0000001d0f1b7223 */ /* 0x000fca0000000014 */
[----:B------:R-:W-:-:S04]  /*26a0*/  SHF.R.U32.HI R14, RZ, 0x17, R27 ;  /* 0x00000017ff0e7819 */ /* 0x000fc8000001161b */
[----:B------:R-:W-:-:S04]  /*26b0*/  LOP3.LUT R14, R14, 0xff, RZ, 0xc0, !PT ;  /* 0x000000ff0e0e7812 */ /* 0x000fc800078ec0ff */
[----:B------:R-:W-:-:S04]  /*26c0*/  IADD3 R14, PT, PT, R14, R24, RZ ;  /* 0x000000180e0e7210 */ /* 0x000fc80007ffe0ff */
[----:B------:R-:W-:-:S04]  /*26d0*/  IADD3 R26, PT, PT, R14, -0x1, RZ ;  /* 0xffffffff0e1a7810 */ /* 0x000fc80007ffe0ff */
[----:B------:R-:W-:-:S13]  /*26e0*/  ISETP.GE.U32.AND P0, PT, R26, 0xfe, PT ;  /* 0x000000fe1a00780c */ /* 0x000fda0003f06070 */
[----:B------:R-:W-:Y:S05]  /*26f0*/  @!P0 BRA `(.L_x_69) ;  /* 0x0000000000808947 */ /* 0x000fea0003800000 */
[----:B------:R-:W-:-:S13]  /*2700*/  ISETP.GT.AND P0, PT, R14, 0xfe, PT ;  /* 0x000000fe0e00780c */ /* 0x000fda0003f04270 */
[----:B------:R-:W-:Y:S05]  /*2710*/  @P0 BRA `(.L_x_70) ;  /* 0x00000000006c0947 */ /* 0x000fea0003800000 */
[----:B------:R-:W-:-:S13]  /*2720*/  ISETP.GE.AND P0, PT, R14, 0x1, PT ;  /* 0x000000010e00780c */ /* 0x000fda0003f06270 */
[----:B------:R-:W-:Y:S05]  /*2730*/  @P0 BRA `(.L_x_71) ;  /* 0x0000000000740947 */ /* 0x000fea0003800000 */
[----:B------:R-:W-:Y:S02]  /*2740*/  ISETP.GE.AND P0, PT, R14, -0x18, PT ;  /* 0xffffffe80e00780c */ /* 0x000fe40003f06270 */
[----:B------:R-:W-:-:S11]  /*2750*/  LOP3.LUT R27, R27, 0x80000000, RZ, 0xc0, !PT ;  /* 0x800000001b1b7812 */ /* 0x000fd600078ec0ff */
[----:B------:R-:W-:Y:S05]  /*2760*/  @!P0 BRA `(.L_x_71) ;  /* 0x0000000000688947 */ /* 0x000fea0003800000 */
[CCC-:B------:R-:W-:Y:S01]  /*2770*/  FFMA.RP R26, R15.reuse, R29.reuse, R20.reuse ;  /* 0x0000001d0f1a7223 */ /* 0x1c0fe20000008014 */
[CCC-:B------:R-:W-:Y:S01]  /*2780*/  FFMA.RM R24, R15.reuse, R29.reuse, R20.reuse ;  /* 0x0000001d0f187223 */ /* 0x1c0fe20000004014 */
[----:B------:R-:W-:Y:S01]  /*2790*/  FFMA.RZ R15, R15, R29, R20 ;  /* 0x0000001d0f0f7223 */ /* 0x000fe2000000c014 */
[C---:B------:R-:W-:Y:S02]  /*27a0*/  IADD3 R20, PT, PT, R14.reuse, 0x20, RZ ;  /* 0x000000200e147810 */ /* 0x040fe40007ffe0ff */
[C---:B------:R-:W-:Y:S02]  /*27b0*/  ISETP.NE.AND P5, PT, R14.reuse, RZ, PT ;  /* 0x000000ff0e00720c */ /* 0x040fe40003fa5270 */
[----:B------:R-:W-:Y:S02]  /*27c0*/  LOP3.LUT R15, R15, 0x7fffff, RZ, 0xc0, !PT ;  /* 0x007fffff0f0f7812 */ /* 0x000fe400078ec0ff */
[----:B------:R-:W-:Y:S01]  /*27d0*/  ISETP.NE.AND P1, PT, R14, RZ, PT ;  /* 0x000000ff0e00720c */ /* 0x000fe20003f25270 */
[----:B------:R-:W-:Y:S01]  /*27e0*/  IMAD.MOV R14, RZ, RZ, -R14 ;  /* 0x000000ffff0e7224 */ /* 0x000fe200078e0a0e */
[----:B------:R-:W-:-:S02]  /*27f0*/  LOP3.LUT R15, R15, 0x800000, RZ, 0xfc, !PT ;  /* 0x008000000f0f7812 */ /* 0x000fc400078efcff */
[----:B------:R-:W-:Y:S02]  /*2800*/  FSETP.NEU.FTZ.AND P0, PT, R26, R24, PT ;  /* 0x000000181a00720b */ /* 0x000fe40003f1d000 */
[----:B------:R-:W-:Y:S02]  /*2810*/  SHF.L.U32 R20, R15, R20, RZ ;  /* 0x000000140f147219 */ /* 0x000fe400000006ff */
[----:B------:R-:W-:Y:S02]  /*2820*/  SEL R14, R14, RZ, P5 ;  /* 0x000000ff0e0e7207 */ /* 0x000fe40002800000 */
[----:B------:R-:W-:Y:S02]  /*2830*/  ISETP.NE.AND P1, PT, R20, RZ, P1 ;  /* 0x000000ff1400720c */ /* 0x000fe40000f25270 */
[----:B------:R-:W-:Y:S02]  /*2840*/  SHF.R.U32.HI R14, RZ, R14, R15 ;  /* 0x0000000eff0e7219 */ /* 0x000fe4000001160f */
[----:B------:R-:W-:-:S02]  /*2850*/  PLOP3.LUT P0, PT, P0, P1, PT, 0xf8, 0x8f ;  /* 0x00000000008f781c */ /* 0x000fc40000703f70 */
[----:B------:R-:W-:Y:S02]  /*2860*/  SHF.R.U32.HI R20, RZ, 0x1, R14 ;  /* 0x00000001ff147819 */ /* 0x000fe4000001160e */
[----:B------:R-:W-:-:S04]  /*2870*/  SEL R15, RZ, 0x1, !P0 ;  /* 0x00000001ff0f7807 */ /* 0x000fc80004000000 */
[----:B------:R-:W-:-:S04]  /*2880*/  LOP3.LUT R15, R15, 0x1, R20, 0xf8, !PT ;  /* 0x000000010f0f7812 */ /* 0x000fc800078ef814 */
[----:B------:R-:W-:-:S04]  /*2890*/  LOP3.LUT R15, R15, R14, RZ, 0xc0, !PT ;  /* 0x0000000e0f0f7212 */ /* 0x000fc800078ec0ff */
[----:B------:R-:W-:-:S04]  /*28a0*/  IADD3 R20, PT, PT, R20, R15, RZ ;  /* 0x0000000f14147210 */ /* 0x000fc80007ffe0ff */
[----:B------:R-:W-:Y:S01]  /*28b0*/  LOP3.LUT R27, R20, R27, RZ, 0xfc, !PT ;  /* 0x0000001b141b7212 */ /* 0x000fe200078efcff */
[----:B------:R-:W-:Y:S06]  /*28c0*/  BRA `(.L_x_71) ;  /* 0x0000000000107947 */ /* 0x000fec0003800000 */
.L_x_70:
[----:B------:R-:W-:-:S04]  /*28d0*/  LOP3.LUT R27, R27, 0x80000000, RZ, 0xc0, !PT ;  /* 0x800000001b1b7812 */ /* 0x000fc800078ec0ff */
[----:B------:R-:W-:Y:S01]  /*28e0*/  LOP3.LUT R27, R27, 0x7f800000, RZ, 0xfc, !PT ;  /* 0x7f8000001b1b7812 */ /* 0x000fe200078efcff */
[----:B------:R-:W-:Y:S06]  /*28f0*/  BRA `(.L_x_71) ;  /* 0x0000000000047947 */ /* 0x000fec0003800000 */
.L_x_69:
[----:B------:R-:W-:-:S07]  /*2900*/  LEA R27, R24, R27, 0x17 ;  /* 0x0000001b181b7211 */ /* 0x000fce00078eb8ff */
.L_x_71:
[----:B------:R-:W-:Y:S05]  /*2910*/  BSYNC.RECONVERGENT B5 ;  /* 0x0000000000057941 */ /* 0x000fea0003800200 */
.L_x_68:
[----:B------:R-:W-:Y:S05]  /*2920*/  BRA `(.L_x_72) ;  /* 0x0000000000207947 */ /* 0x000fea0003800000 */
.L_x_67:
[----:B------:R-:W-:-:S04]  /*2930*/  LOP3.LUT R15, R26, 0x80000000, R15, 0x48, !PT ;  /* 0x800000001a0f7812 */ /* 0x000fc800078e480f */
[----:B------:R-:W-:Y:S01]  /*2940*/  LOP3.LUT R27, R15, 0x7f800000, RZ, 0xfc, !PT ;  /* 0x7f8000000f1b7812 */ /* 0x000fe200078efcff */
[----:B------:R-:W-:Y:S06]  /*2950*/  BRA `(.L_x_72) ;  /* 0x0000000000147947 */ /* 0x000fec0003800000 */
.L_x_66:
[----:B------:R-:W-:Y:S01]  /*2960*/  LOP3.LUT R27, R26, 0x80000000, R15, 0x48, !PT ;  /* 0x800000001a1b7812 */ /* 0x000fe200078e480f */
[----:B------:R-:W-:Y:S06]  /*2970*/  BRA `(.L_x_72) ;  /* 0x00000000000c7947 */ /* 0x000fec0003800000 */
.L_x_65:
[----:B------:R-:W0:Y:S01]  /*2980*/  MUFU.RSQ R27, -QNAN ;  /* 0xffc00000001b7908 */ /* 0x000e220000001400 */
[----:B------:R-:W-:Y:S05]  /*2990*/  BRA `(.L_x_72) ;  /* 0x0000000000047947 */ /* 0x000fea0003800000 */
.L_x_64:
[----:B------:R-:W-:-:S07]  /*29a0*/  FADD.FTZ R27, R15, R0 ;  /* 0x000000000f1b7221 */ /* 0x000fce0000010000 */
.L_x_72:
[----:B------:R-:W-:Y:S05]  /*29b0*/  BSYNC.RECONVERGENT B4 ;  /* 0x0000000000047941 */ /* 0x000fea0003800200 */
.L_x_62:
[----:B------:R-:W-:Y:S01]  /*29c0*/  HFMA2 R15, -RZ, RZ, 0, 0 ;  /* 0x00000000ff0f7431 */ /* 0x000fe200000001ff */
[----:B------:R-:W-:-:S04]  /*29d0*/  MOV R14, R22 ;  /* 0x00000016000e7202 */ /* 0x000fc80000000f00 */
[----:B0-----:R-:W-:Y:S05]  /*29e0*/  RET.REL.NODEC R14 `(density_kernel) ;  /* 0xffffffd40e847950 */ /* 0x001fea0003c3ffff */
.L_x_73:
[----:B------:R-:W-:-:S00]  /*29f0*/  BRA `(.L_x_73) ;  /* 0xfffffffc00fc7947 */ /* 0x000fc0000383ffff */
[----:B------:R-:W-:-:S00]  /*2a00*/  NOP ;  /* 0x0000000000007918 */ /* 0x000fc00000000000 */
[----:B------:R-:W-:-:S00]  /*2a10*/  NOP ;  /* 0x0000000000007918 */ /* 0x000fc00000000000 */
[----:B------:R-:W-:-:S00]  /*2a20*/  NOP ;  /* 0x0000000000007918 */ /* 0x000fc00000000000 */
[----:B------:R-:W-:-:S00]  /*2a30*/  NOP ;  /* 0x0000000000007918 */ /* 0x000fc00000000000 */
[----:B------:R-:W-:-:S00]  /*2a40*/  NOP ;  /* 0x0000000000007918 */ /* 0x000fc00000000000 */
[----:B------:R-:W-:-:S00]  /*2a50*/  NOP ;  /* 0x0000000000007918 */ /* 0x000fc00000000000 */
[----:B------:R-:W-:-:S00]  /*2a60*/  NOP ;  /* 0x0000000000007918 */ /* 0x000fc00000000000 */
[----:B------:R-:W-:-:S00]  /*2a70*/  NOP ;  /* 0x0000000000007918 */ /* 0x000fc00000000000 */
.L_x_75:


//--------------------- .nv.shared.reserved.0     --------------------------
	.section	.nv.shared.reserved.0,"aw",@nobits
	.weak		__nv_reservedSMEM_offset_0_alias
	.size		__nv_reservedSMEM_offset_0_alias, 0, 64
	.other		__nv_reservedSMEM_offset_0_alias,@"STO_CUDA_RESERVED_SHARED STV_DEFAULT"
__nv_reservedSMEM_offset_0_alias:
	.zero		0
	.zero		64


//--------------------- .nv.constant0.density_kernel --------------------------
	.section	.nv.constant0.density_kernel,"a",@progbits
	.sectionflags	@""
	.align	4
.nv.constant0.density_kernel:
	.zero		968


//--------------------- SYMBOLS --------------------------

	.type		.nv.reservedSmem.offset0,@object
	.size		.nv.reservedSmem.offset0,0x4
